//
// Generated by NVIDIA NVVM Compiler
//
// Compiler Build ID: CL-36424714
// Cuda compilation tools, release 13.0, V13.0.88
// Based on NVVM 20.0.0
//

.version 9.0
.target sm_100
.address_size 64

	// .globl	rsi_batch_f32

.visible .entry rsi_batch_f32(
	.param .u64 .ptr .align 1 rsi_batch_f32_param_0,
	.param .u64 .ptr .align 1 rsi_batch_f32_param_1,
	.param .u32 rsi_batch_f32_param_2,
	.param .u32 rsi_batch_f32_param_3,
	.param .u32 rsi_batch_f32_param_4,
	.param .u64 .ptr .align 1 rsi_batch_f32_param_5
)
{
	.reg .pred 	%p<35>;
	.reg .b32 	%r<53>;
	.reg .b32 	%f<161>;
	.reg .b64 	%rd<33>;

	ld.param.u64 	%rd8, [rsi_batch_f32_param_0];
	ld.param.u64 	%rd7, [rsi_batch_f32_param_1];
	ld.param.u32 	%r30, [rsi_batch_f32_param_2];
	ld.param.u32 	%r31, [rsi_batch_f32_param_3];
	ld.param.u32 	%r32, [rsi_batch_f32_param_4];
	ld.param.u64 	%rd9, [rsi_batch_f32_param_5];
	cvta.to.global.u64 	%rd1, %rd9;
	cvta.to.global.u64 	%rd2, %rd8;
	mov.u32 	%r1, %ctaid.x;
	setp.ge.s32 	%p1, %r1, %r32;
	@%p1 bra 	$L__BB0_36;
	mul.lo.s32 	%r2, %r30, %r1;
	mov.u32 	%r3, %tid.x;
	setp.ge.s32 	%p2, %r3, %r30;
	@%p2 bra 	$L__BB0_4;
	mov.u32 	%r4, %ntid.x;
	mov.u32 	%r44, %r3;
$L__BB0_3:
	add.s32 	%r33, %r44, %r2;
	mul.wide.s32 	%rd10, %r33, 4;
	add.s64 	%rd11, %rd1, %rd10;
	mov.b32 	%r34, 2143289344;
	st.global.u32 	[%rd11], %r34;
	add.s32 	%r44, %r44, %r4;
	setp.lt.s32 	%p3, %r44, %r30;
	@%p3 bra 	$L__BB0_3;
$L__BB0_4:
	bar.sync 	0;
	setp.ne.s32 	%p4, %r3, 0;
	setp.ge.s32 	%p5, %r31, %r30;
	or.pred  	%p6, %p4, %p5;
	@%p6 bra 	$L__BB0_36;
	cvta.to.global.u64 	%rd12, %rd7;
	mul.wide.u32 	%rd13, %r1, 4;
	add.s64 	%rd14, %rd12, %rd13;
	ld.global.nc.u32 	%r7, [%rd14];
	setp.lt.s32 	%p7, %r7, 1;
	@%p7 bra 	$L__BB0_36;
	add.s32 	%r8, %r7, %r31;
	setp.ge.s32 	%p8, %r8, %r30;
	@%p8 bra 	$L__BB0_36;
	cvt.rn.f32.u32 	%f76, %r7;
	rcp.rn.f32 	%f1, %f76;
	mov.f32 	%f77, 0f3F800000;
	sub.f32 	%f2, %f77, %f1;
	add.s32 	%r9, %r30, -1;
	setp.le.s32 	%p9, %r9, %r31;
	mov.f32 	%f133, 0f00000000;
	mov.f32 	%f134, %f133;
	@%p9 bra 	$L__BB0_11;
	mul.wide.s32 	%rd15, %r31, 4;
	add.s64 	%rd16, %rd2, %rd15;
	ld.global.nc.f32 	%f130, [%rd16];
	min.s32 	%r10, %r8, %r9;
	mov.f32 	%f134, 0f00000000;
	mov.u32 	%r45, %r31;
	mov.f32 	%f133, %f134;
$L__BB0_9:
	mul.wide.s32 	%rd17, %r45, 4;
	add.s64 	%rd18, %rd2, %rd17;
	ld.global.nc.f32 	%f7, [%rd18+4];
	sub.f32 	%f8, %f7, %f130;
	abs.f32 	%f79, %f8;
	setp.equ.f32 	%p10, %f79, 0f7F800000;
	@%p10 bra 	$L__BB0_37;
	add.s32 	%r45, %r45, 1;
	setp.leu.f32 	%p11, %f8, 0f00000000;
	add.f32 	%f80, %f133, %f8;
	sub.f32 	%f81, %f134, %f8;
	selp.f32 	%f133, %f133, %f80, %p11;
	setp.lt.f32 	%p12, %f8, 0f00000000;
	selp.f32 	%f134, %f81, %f134, %p12;
	setp.lt.s32 	%p13, %r45, %r10;
	mov.f32 	%f130, %f7;
	@%p13 bra 	$L__BB0_9;
$L__BB0_11:
	mul.f32 	%f140, %f1, %f133;
	mul.f32 	%f139, %f1, %f134;
	add.f32 	%f15, %f140, %f139;
	setp.eq.f32 	%p14, %f15, 0f00000000;
	mov.f32 	%f135, 0f42480000;
	@%p14 bra 	$L__BB0_13;
	mul.f32 	%f83, %f140, 0f42C80000;
	div.rn.f32 	%f135, %f83, %f15;
$L__BB0_13:
	add.s32 	%r35, %r8, %r2;
	mul.wide.s32 	%rd19, %r35, 4;
	add.s64 	%rd20, %rd1, %rd19;
	st.global.f32 	[%rd20], %f135;
$L__BB0_14:
	add.s32 	%r49, %r8, 1;
	setp.ge.s32 	%p15, %r49, %r30;
	@%p15 bra 	$L__BB0_36;
	not.b32 	%r38, %r7;
	add.s32 	%r39, %r30, %r38;
	sub.s32 	%r40, %r39, %r31;
	and.b32  	%r14, %r40, 3;
	setp.eq.s32 	%p16, %r14, 0;
	mov.u32 	%r50, %r8;
	@%p16 bra 	$L__BB0_21;
	mul.wide.s32 	%rd23, %r8, 4;
	add.s64 	%rd24, %rd2, %rd23;
	ld.global.nc.f32 	%f138, [%rd24];
	add.s32 	%r41, %r8, %r2;
	add.s32 	%r47, %r41, 1;
	neg.s32 	%r46, %r14;
$L__BB0_17:
	.pragma "nounroll";
	mov.f32 	%f23, %f140;
	mov.f32 	%f22, %f139;
	mov.u32 	%r50, %r49;
	mov.f32 	%f21, %f138;
	mul.wide.s32 	%rd25, %r50, 4;
	add.s64 	%rd26, %rd2, %rd25;
	ld.global.nc.f32 	%f138, [%rd26];
	sub.f32 	%f25, %f138, %f21;
	abs.f32 	%f86, %f25;
	setp.equ.f32 	%p17, %f86, 0f7F800000;
	mov.f32 	%f140, 0f7FC00000;
	mov.f32 	%f139, %f140;
	mov.f32 	%f143, %f140;
	@%p17 bra 	$L__BB0_20;
	max.f32 	%f88, %f25, 0f00000000;
	setp.lt.f32 	%p18, %f25, 0f00000000;
	neg.f32 	%f89, %f25;
	selp.f32 	%f90, %f89, 0f00000000, %p18;
	mul.f32 	%f91, %f1, %f88;
	fma.rn.f32 	%f140, %f2, %f23, %f91;
	mul.f32 	%f92, %f1, %f90;
	fma.rn.f32 	%f139, %f2, %f22, %f92;
	add.f32 	%f28, %f140, %f139;
	setp.eq.f32 	%p19, %f28, 0f00000000;
	mov.f32 	%f143, 0f42480000;
	@%p19 bra 	$L__BB0_20;
	mul.f32 	%f93, %f140, 0f42C80000;
	div.rn.f32 	%f143, %f93, %f28;
$L__BB0_20:
	mul.wide.s32 	%rd27, %r47, 4;
	add.s64 	%rd28, %rd1, %rd27;
	st.global.f32 	[%rd28], %f143;
	add.s32 	%r49, %r50, 1;
	add.s32 	%r47, %r47, 1;
	add.s32 	%r46, %r46, 1;
	setp.ne.s32 	%p20, %r46, 0;
	@%p20 bra 	$L__BB0_17;
$L__BB0_21:
	sub.s32 	%r42, %r30, %r8;
	add.s32 	%r43, %r42, -2;
	setp.lt.u32 	%p21, %r43, 3;
	@%p21 bra 	$L__BB0_36;
	mul.wide.s32 	%rd29, %r50, 4;
	add.s64 	%rd30, %rd2, %rd29;
	ld.global.nc.f32 	%f146, [%rd30];
	add.s64 	%rd3, %rd2, 8;
	add.s64 	%rd4, %rd1, 8;
	add.s32 	%r51, %r49, %r2;
$L__BB0_23:
	mul.wide.s32 	%rd31, %r49, 4;
	add.s64 	%rd5, %rd3, %rd31;
	ld.global.nc.f32 	%f39, [%rd5+-8];
	sub.f32 	%f40, %f39, %f146;
	abs.f32 	%f95, %f40;
	setp.equ.f32 	%p22, %f95, 0f7F800000;
	mov.f32 	%f149, 0f7FC00000;
	mov.f32 	%f150, %f149;
	mov.f32 	%f151, %f149;
	@%p22 bra 	$L__BB0_26;
	max.f32 	%f97, %f40, 0f00000000;
	setp.lt.f32 	%p23, %f40, 0f00000000;
	neg.f32 	%f98, %f40;
	selp.f32 	%f99, %f98, 0f00000000, %p23;
	mul.f32 	%f100, %f1, %f97;
	fma.rn.f32 	%f149, %f2, %f140, %f100;
	mul.f32 	%f101, %f1, %f99;
	fma.rn.f32 	%f150, %f2, %f139, %f101;
	add.f32 	%f43, %f149, %f150;
	setp.eq.f32 	%p24, %f43, 0f00000000;
	mov.f32 	%f151, 0f42480000;
	@%p24 bra 	$L__BB0_26;
	mul.f32 	%f102, %f149, 0f42C80000;
	div.rn.f32 	%f151, %f102, %f43;
$L__BB0_26:
	mul.wide.s32 	%rd32, %r51, 4;
	add.s64 	%rd6, %rd4, %rd32;
	st.global.f32 	[%rd6+-8], %f151;
	ld.global.nc.f32 	%f48, [%rd5+-4];
	sub.f32 	%f49, %f48, %f39;
	abs.f32 	%f104, %f49;
	setp.equ.f32 	%p25, %f104, 0f7F800000;
	mov.f32 	%f152, 0f7FC00000;
	mov.f32 	%f153, %f152;
	mov.f32 	%f154, %f152;
	@%p25 bra 	$L__BB0_29;
	max.f32 	%f106, %f49, 0f00000000;
	setp.lt.f32 	%p26, %f49, 0f00000000;
	neg.f32 	%f107, %f49;
	selp.f32 	%f108, %f107, 0f00000000, %p26;
	mul.f32 	%f109, %f1, %f106;
	fma.rn.f32 	%f152, %f2, %f149, %f109;
	mul.f32 	%f110, %f1, %f108;
	fma.rn.f32 	%f153, %f2, %f150, %f110;
	add.f32 	%f52, %f152, %f153;
	setp.eq.f32 	%p27, %f52, 0f00000000;
	mov.f32 	%f154, 0f42480000;
	@%p27 bra 	$L__BB0_29;
	mul.f32 	%f111, %f152, 0f42C80000;
	div.rn.f32 	%f154, %f111, %f52;
$L__BB0_29:
	st.global.f32 	[%rd6+-4], %f154;
	ld.global.nc.f32 	%f57, [%rd5];
	sub.f32 	%f58, %f57, %f48;
	abs.f32 	%f113, %f58;
	setp.equ.f32 	%p28, %f113, 0f7F800000;
	mov.f32 	%f155, 0f7FC00000;
	mov.f32 	%f156, %f155;
	mov.f32 	%f157, %f155;
	@%p28 bra 	$L__BB0_32;
	max.f32 	%f115, %f58, 0f00000000;
	setp.lt.f32 	%p29, %f58, 0f00000000;
	neg.f32 	%f116, %f58;
	selp.f32 	%f117, %f116, 0f00000000, %p29;
	mul.f32 	%f118, %f1, %f115;
	fma.rn.f32 	%f155, %f2, %f152, %f118;
	mul.f32 	%f119, %f1, %f117;
	fma.rn.f32 	%f156, %f2, %f153, %f119;
	add.f32 	%f61, %f155, %f156;
	setp.eq.f32 	%p30, %f61, 0f00000000;
	mov.f32 	%f157, 0f42480000;
	@%p30 bra 	$L__BB0_32;
	mul.f32 	%f120, %f155, 0f42C80000;
	div.rn.f32 	%f157, %f120, %f61;
$L__BB0_32:
	st.global.f32 	[%rd6], %f157;
	ld.global.nc.f32 	%f146, [%rd5+4];
	sub.f32 	%f67, %f146, %f57;
	abs.f32 	%f122, %f67;
	setp.equ.f32 	%p31, %f122, 0f7F800000;
	mov.f32 	%f140, 0f7FC00000;
	mov.f32 	%f139, %f140;
	mov.f32 	%f160, %f140;
	@%p31 bra 	$L__BB0_35;
	max.f32 	%f124, %f67, 0f00000000;
	setp.lt.f32 	%p32, %f67, 0f00000000;
	neg.f32 	%f125, %f67;
	selp.f32 	%f126, %f125, 0f00000000, %p32;
	mul.f32 	%f127, %f1, %f124;
	fma.rn.f32 	%f140, %f2, %f155, %f127;
	mul.f32 	%f128, %f1, %f126;
	fma.rn.f32 	%f139, %f2, %f156, %f128;
	add.f32 	%f70, %f140, %f139;
	setp.eq.f32 	%p33, %f70, 0f00000000;
	mov.f32 	%f160, 0f42480000;
	@%p33 bra 	$L__BB0_35;
	mul.f32 	%f129, %f140, 0f42C80000;
	div.rn.f32 	%f160, %f129, %f70;
$L__BB0_35:
	st.global.f32 	[%rd6+4], %f160;
	add.s32 	%r49, %r49, 4;
	add.s32 	%r51, %r51, 4;
	setp.lt.s32 	%p34, %r49, %r30;
	@%p34 bra 	$L__BB0_23;
$L__BB0_36:
	ret;
$L__BB0_37:
	add.s32 	%r36, %r8, %r2;
	mul.wide.s32 	%rd21, %r36, 4;
	add.s64 	%rd22, %rd1, %rd21;
	mov.b32 	%r37, 2143289344;
	st.global.u32 	[%rd22], %r37;
	mov.f32 	%f140, 0f7FC00000;
	mov.f32 	%f139, %f140;
	bra.uni 	$L__BB0_14;

}
	// .globl	rsi_many_series_one_param_f32
.visible .entry rsi_many_series_one_param_f32(
	.param .u64 .ptr .align 1 rsi_many_series_one_param_f32_param_0,
	.param .u64 .ptr .align 1 rsi_many_series_one_param_f32_param_1,
	.param .u32 rsi_many_series_one_param_f32_param_2,
	.param .u32 rsi_many_series_one_param_f32_param_3,
	.param .u32 rsi_many_series_one_param_f32_param_4,
	.param .u64 .ptr .align 1 rsi_many_series_one_param_f32_param_5
)
{
	.reg .pred 	%p<43>;
	.reg .b32 	%r<114>;
	.reg .b32 	%f<125>;
	.reg .b64 	%rd<66>;

	ld.param.u64 	%rd11, [rsi_many_series_one_param_f32_param_0];
	ld.param.u64 	%rd10, [rsi_many_series_one_param_f32_param_1];
	ld.param.u32 	%r60, [rsi_many_series_one_param_f32_param_2];
	ld.param.u32 	%r61, [rsi_many_series_one_param_f32_param_3];
	ld.param.u32 	%r62, [rsi_many_series_one_param_f32_param_4];
	ld.param.u64 	%rd12, [rsi_many_series_one_param_f32_param_5];
	cvta.to.global.u64 	%rd1, %rd12;
	cvta.to.global.u64 	%rd2, %rd11;
	mov.u32 	%r63, %ctaid.x;
	mov.u32 	%r64, %ntid.x;
	mov.u32 	%r65, %tid.x;
	mad.lo.s32 	%r1, %r63, %r64, %r65;
	setp.ge.s32 	%p1, %r1, %r60;
	setp.lt.s32 	%p2, %r62, 1;
	or.pred  	%p3, %p1, %p2;
	@%p3 bra 	$L__BB1_46;
	cvta.to.global.u64 	%rd13, %rd10;
	mul.wide.s32 	%rd14, %r1, 4;
	add.s64 	%rd15, %rd13, %rd14;
	ld.global.nc.u32 	%r2, [%rd15];
	setp.gt.s32 	%p4, %r2, -1;
	setp.lt.s32 	%p5, %r2, %r61;
	and.pred  	%p6, %p4, %p5;
	@%p6 bra 	$L__BB1_14;
	setp.lt.s32 	%p34, %r61, 1;
	@%p34 bra 	$L__BB1_46;
	and.b32  	%r3, %r61, 7;
	setp.lt.u32 	%p35, %r61, 8;
	mov.b32 	%r112, 0;
	@%p35 bra 	$L__BB1_6;
	and.b32  	%r112, %r61, 2147483640;
	neg.s32 	%r95, %r112;
	shl.b32 	%r6, %r60, 3;
	mul.wide.s32 	%rd46, %r60, 4;
	mov.u32 	%r94, %r1;
$L__BB1_5:
	.pragma "nounroll";
	mul.wide.s32 	%rd44, %r94, 4;
	add.s64 	%rd45, %rd1, %rd44;
	mov.b32 	%r86, 2143289344;
	st.global.u32 	[%rd45], %r86;
	add.s64 	%rd47, %rd45, %rd46;
	st.global.u32 	[%rd47], %r86;
	add.s64 	%rd48, %rd47, %rd46;
	st.global.u32 	[%rd48], %r86;
	add.s64 	%rd49, %rd48, %rd46;
	st.global.u32 	[%rd49], %r86;
	add.s64 	%rd50, %rd49, %rd46;
	st.global.u32 	[%rd50], %r86;
	add.s64 	%rd51, %rd50, %rd46;
	st.global.u32 	[%rd51], %r86;
	add.s64 	%rd52, %rd51, %rd46;
	st.global.u32 	[%rd52], %r86;
	add.s64 	%rd53, %rd52, %rd46;
	st.global.u32 	[%rd53], %r86;
	add.s32 	%r95, %r95, 8;
	add.s32 	%r94, %r94, %r6;
	setp.eq.s32 	%p36, %r95, 0;
	@%p36 bra 	$L__BB1_6;
	bra.uni 	$L__BB1_5;
$L__BB1_6:
	setp.eq.s32 	%p37, %r3, 0;
	@%p37 bra 	$L__BB1_46;
	and.b32  	%r55, %r61, 3;
	setp.lt.u32 	%p38, %r3, 4;
	@%p38 bra 	$L__BB1_9;
	mad.lo.s32 	%r87, %r112, %r60, %r1;
	mul.wide.s32 	%rd54, %r87, 4;
	add.s64 	%rd55, %rd1, %rd54;
	mov.b32 	%r88, 2143289344;
	st.global.u32 	[%rd55], %r88;
	mul.wide.s32 	%rd56, %r60, 4;
	add.s64 	%rd57, %rd55, %rd56;
	st.global.u32 	[%rd57], %r88;
	add.s64 	%rd58, %rd57, %rd56;
	st.global.u32 	[%rd58], %r88;
	add.s64 	%rd59, %rd58, %rd56;
	st.global.u32 	[%rd59], %r88;
	add.s32 	%r112, %r112, 4;
$L__BB1_9:
	setp.eq.s32 	%p39, %r55, 0;
	@%p39 bra 	$L__BB1_46;
	setp.eq.s32 	%p40, %r55, 1;
	@%p40 bra 	$L__BB1_12;
	mad.lo.s32 	%r89, %r112, %r60, %r1;
	mul.wide.s32 	%rd60, %r89, 4;
	add.s64 	%rd61, %rd1, %rd60;
	mov.b32 	%r90, 2143289344;
	st.global.u32 	[%rd61], %r90;
	mul.wide.s32 	%rd62, %r60, 4;
	add.s64 	%rd63, %rd61, %rd62;
	st.global.u32 	[%rd63], %r90;
	add.s32 	%r112, %r112, 2;
$L__BB1_12:
	and.b32  	%r91, %r61, 1;
	setp.eq.b32 	%p41, %r91, 1;
	not.pred 	%p42, %p41;
	@%p42 bra 	$L__BB1_46;
	mad.lo.s32 	%r92, %r112, %r60, %r1;
	mul.wide.s32 	%rd64, %r92, 4;
	add.s64 	%rd65, %rd1, %rd64;
	mov.b32 	%r93, 2143289344;
	st.global.u32 	[%rd65], %r93;
	bra.uni 	$L__BB1_46;
$L__BB1_14:
	add.s32 	%r11, %r2, %r62;
	setp.lt.s32 	%p7, %r61, 1;
	@%p7 bra 	$L__BB1_21;
	max.s32 	%r67, %r11, 0;
	add.s32 	%r68, %r61, -1;
	min.u32 	%r69, %r67, %r68;
	add.s32 	%r12, %r69, 1;
	and.b32  	%r13, %r12, 3;
	setp.lt.u32 	%p8, %r69, 3;
	mov.b32 	%r98, 0;
	@%p8 bra 	$L__BB1_18;
	and.b32  	%r98, %r12, 2147483644;
	neg.s32 	%r97, %r98;
	shl.b32 	%r16, %r60, 2;
	mul.wide.s32 	%rd18, %r60, 4;
	mov.u32 	%r96, %r1;
$L__BB1_17:
	mul.wide.s32 	%rd16, %r96, 4;
	add.s64 	%rd17, %rd1, %rd16;
	mov.b32 	%r70, 2143289344;
	st.global.u32 	[%rd17], %r70;
	add.s64 	%rd19, %rd17, %rd18;
	st.global.u32 	[%rd19], %r70;
	add.s64 	%rd20, %rd19, %rd18;
	st.global.u32 	[%rd20], %r70;
	add.s64 	%rd21, %rd20, %rd18;
	st.global.u32 	[%rd21], %r70;
	add.s32 	%r97, %r97, 4;
	add.s32 	%r96, %r96, %r16;
	setp.ne.s32 	%p9, %r97, 0;
	@%p9 bra 	$L__BB1_17;
$L__BB1_18:
	setp.eq.s32 	%p10, %r13, 0;
	@%p10 bra 	$L__BB1_21;
	mad.lo.s32 	%r100, %r98, %r60, %r1;
	neg.s32 	%r99, %r13;
$L__BB1_20:
	.pragma "nounroll";
	mul.wide.s32 	%rd22, %r100, 4;
	add.s64 	%rd23, %rd1, %rd22;
	mov.b32 	%r71, 2143289344;
	st.global.u32 	[%rd23], %r71;
	add.s32 	%r100, %r100, %r60;
	add.s32 	%r99, %r99, 1;
	setp.ne.s32 	%p11, %r99, 0;
	@%p11 bra 	$L__BB1_20;
$L__BB1_21:
	setp.ge.s32 	%p12, %r11, %r61;
	@%p12 bra 	$L__BB1_46;
	cvt.rn.f32.u32 	%f52, %r62;
	rcp.rn.f32 	%f1, %f52;
	mov.f32 	%f53, 0f3F800000;
	sub.f32 	%f2, %f53, %f1;
	add.s32 	%r72, %r61, -1;
	min.s32 	%r28, %r11, %r72;
	setp.ge.s32 	%p13, %r2, %r28;
	mov.f32 	%f109, 0f00000000;
	mov.f32 	%f110, %f109;
	@%p13 bra 	$L__BB1_26;
	mov.f32 	%f110, 0f00000000;
	mov.u32 	%r101, %r2;
	mov.f32 	%f109, %f110;
$L__BB1_24:
	add.s32 	%r30, %r101, 1;
	mad.lo.s32 	%r73, %r101, %r60, %r1;
	add.s32 	%r74, %r73, %r60;
	mul.wide.s32 	%rd24, %r74, 4;
	add.s64 	%rd25, %rd2, %rd24;
	ld.global.nc.f32 	%f55, [%rd25];
	mul.wide.s32 	%rd26, %r73, 4;
	add.s64 	%rd27, %rd2, %rd26;
	ld.global.nc.f32 	%f56, [%rd27];
	sub.f32 	%f5, %f55, %f56;
	abs.f32 	%f57, %f5;
	setp.equ.f32 	%p14, %f57, 0f7F800000;
	@%p14 bra 	$L__BB1_47;
	setp.leu.f32 	%p15, %f5, 0f00000000;
	add.f32 	%f58, %f109, %f5;
	sub.f32 	%f59, %f110, %f5;
	selp.f32 	%f109, %f109, %f58, %p15;
	setp.lt.f32 	%p16, %f5, 0f00000000;
	selp.f32 	%f110, %f59, %f110, %p16;
	setp.eq.s32 	%p17, %r30, %r28;
	mov.u32 	%r101, %r30;
	@%p17 bra 	$L__BB1_26;
	bra.uni 	$L__BB1_24;
$L__BB1_26:
	mul.f32 	%f118, %f1, %f109;
	mul.f32 	%f117, %f1, %f110;
	add.f32 	%f12, %f118, %f117;
	setp.eq.f32 	%p18, %f12, 0f00000000;
	mov.f32 	%f111, 0f42480000;
	@%p18 bra 	$L__BB1_28;
	mul.f32 	%f61, %f118, 0f42C80000;
	div.rn.f32 	%f111, %f61, %f12;
$L__BB1_28:
	mad.lo.s32 	%r75, %r11, %r60, %r1;
	mul.wide.s32 	%rd28, %r75, 4;
	add.s64 	%rd29, %rd1, %rd28;
	st.global.f32 	[%rd29], %f111;
$L__BB1_29:
	add.s32 	%r106, %r11, 1;
	setp.ge.s32 	%p19, %r106, %r61;
	@%p19 bra 	$L__BB1_46;
	not.b32 	%r78, %r2;
	add.s32 	%r79, %r61, %r78;
	sub.s32 	%r80, %r79, %r62;
	and.b32  	%r32, %r80, 3;
	setp.eq.s32 	%p20, %r32, 0;
	mov.u32 	%r110, %r11;
	@%p20 bra 	$L__BB1_35;
	mad.lo.s32 	%r104, %r60, %r106, %r1;
	mad.lo.s32 	%r103, %r60, %r11, %r1;
	neg.s32 	%r102, %r32;
$L__BB1_32:
	.pragma "nounroll";
	mov.u32 	%r110, %r106;
	mul.wide.s32 	%rd32, %r104, 4;
	add.s64 	%rd33, %rd2, %rd32;
	ld.global.nc.f32 	%f64, [%rd33];
	mul.wide.s32 	%rd34, %r103, 4;
	add.s64 	%rd35, %rd2, %rd34;
	ld.global.nc.f32 	%f65, [%rd35];
	sub.f32 	%f66, %f64, %f65;
	max.f32 	%f67, %f66, 0f00000000;
	setp.lt.f32 	%p21, %f66, 0f00000000;
	neg.f32 	%f68, %f66;
	selp.f32 	%f69, %f68, 0f00000000, %p21;
	mul.f32 	%f70, %f1, %f67;
	fma.rn.f32 	%f118, %f2, %f118, %f70;
	mul.f32 	%f71, %f1, %f69;
	fma.rn.f32 	%f117, %f2, %f117, %f71;
	add.f32 	%f21, %f118, %f117;
	setp.eq.f32 	%p22, %f21, 0f00000000;
	mov.f32 	%f116, 0f42480000;
	@%p22 bra 	$L__BB1_34;
	mul.f32 	%f72, %f118, 0f42C80000;
	div.rn.f32 	%f116, %f72, %f21;
$L__BB1_34:
	add.s64 	%rd37, %rd1, %rd32;
	st.global.f32 	[%rd37], %f116;
	add.s32 	%r106, %r110, 1;
	add.s32 	%r104, %r104, %r60;
	add.s32 	%r103, %r103, %r60;
	add.s32 	%r102, %r102, 1;
	setp.ne.s32 	%p23, %r102, 0;
	@%p23 bra 	$L__BB1_32;
$L__BB1_35:
	sub.s32 	%r81, %r61, %r11;
	add.s32 	%r82, %r81, -2;
	setp.lt.u32 	%p24, %r82, 3;
	@%p24 bra 	$L__BB1_46;
	add.s32 	%r109, %r106, 3;
	mad.lo.s32 	%r108, %r106, %r60, %r1;
	shl.b32 	%r48, %r60, 2;
	mul.wide.s32 	%rd5, %r60, 4;
$L__BB1_37:
	mov.u32 	%r50, %r109;
	mul.wide.s32 	%rd38, %r108, 4;
	add.s64 	%rd3, %rd2, %rd38;
	ld.global.nc.f32 	%f28, [%rd3];
	mad.lo.s32 	%r83, %r110, %r60, %r1;
	mul.wide.s32 	%rd39, %r83, 4;
	add.s64 	%rd40, %rd2, %rd39;
	ld.global.nc.f32 	%f74, [%rd40];
	sub.f32 	%f75, %f28, %f74;
	max.f32 	%f76, %f75, 0f00000000;
	setp.lt.f32 	%p25, %f75, 0f00000000;
	neg.f32 	%f77, %f75;
	selp.f32 	%f78, %f77, 0f00000000, %p25;
	mul.f32 	%f79, %f1, %f76;
	fma.rn.f32 	%f29, %f2, %f118, %f79;
	mul.f32 	%f80, %f1, %f78;
	fma.rn.f32 	%f30, %f2, %f117, %f80;
	add.f32 	%f31, %f29, %f30;
	setp.eq.f32 	%p26, %f31, 0f00000000;
	mov.f32 	%f121, 0f42480000;
	@%p26 bra 	$L__BB1_39;
	mul.f32 	%f81, %f29, 0f42C80000;
	div.rn.f32 	%f121, %f81, %f31;
$L__BB1_39:
	add.s64 	%rd4, %rd1, %rd38;
	st.global.f32 	[%rd4], %f121;
	add.s64 	%rd6, %rd3, %rd5;
	ld.global.nc.f32 	%f34, [%rd6];
	sub.f32 	%f83, %f34, %f28;
	max.f32 	%f84, %f83, 0f00000000;
	setp.lt.f32 	%p27, %f83, 0f00000000;
	neg.f32 	%f85, %f83;
	selp.f32 	%f86, %f85, 0f00000000, %p27;
	mul.f32 	%f87, %f1, %f84;
	fma.rn.f32 	%f35, %f2, %f29, %f87;
	mul.f32 	%f88, %f1, %f86;
	fma.rn.f32 	%f36, %f2, %f30, %f88;
	add.f32 	%f37, %f35, %f36;
	setp.eq.f32 	%p28, %f37, 0f00000000;
	mov.f32 	%f122, 0f42480000;
	@%p28 bra 	$L__BB1_41;
	mul.f32 	%f89, %f35, 0f42C80000;
	div.rn.f32 	%f122, %f89, %f37;
$L__BB1_41:
	add.s64 	%rd7, %rd4, %rd5;
	st.global.f32 	[%rd7], %f122;
	add.s64 	%rd8, %rd6, %rd5;
	ld.global.nc.f32 	%f40, [%rd8];
	sub.f32 	%f91, %f40, %f34;
	max.f32 	%f92, %f91, 0f00000000;
	setp.lt.f32 	%p29, %f91, 0f00000000;
	neg.f32 	%f93, %f91;
	selp.f32 	%f94, %f93, 0f00000000, %p29;
	mul.f32 	%f95, %f1, %f92;
	fma.rn.f32 	%f41, %f2, %f35, %f95;
	mul.f32 	%f96, %f1, %f94;
	fma.rn.f32 	%f42, %f2, %f36, %f96;
	add.f32 	%f43, %f41, %f42;
	setp.eq.f32 	%p30, %f43, 0f00000000;
	mov.f32 	%f123, 0f42480000;
	@%p30 bra 	$L__BB1_43;
	mul.f32 	%f97, %f41, 0f42C80000;
	div.rn.f32 	%f123, %f97, %f43;
$L__BB1_43:
	add.s64 	%rd9, %rd7, %rd5;
	st.global.f32 	[%rd9], %f123;
	add.s64 	%rd42, %rd8, %rd5;
	ld.global.nc.f32 	%f99, [%rd42];
	sub.f32 	%f100, %f99, %f40;
	max.f32 	%f101, %f100, 0f00000000;
	setp.lt.f32 	%p31, %f100, 0f00000000;
	neg.f32 	%f102, %f100;
	selp.f32 	%f103, %f102, 0f00000000, %p31;
	mul.f32 	%f104, %f1, %f101;
	fma.rn.f32 	%f118, %f2, %f41, %f104;
	mul.f32 	%f105, %f1, %f103;
	fma.rn.f32 	%f117, %f2, %f42, %f105;
	add.f32 	%f48, %f118, %f117;
	setp.eq.f32 	%p32, %f48, 0f00000000;
	mov.f32 	%f124, 0f42480000;
	@%p32 bra 	$L__BB1_45;
	mul.f32 	%f106, %f118, 0f42C80000;
	div.rn.f32 	%f124, %f106, %f48;
$L__BB1_45:
	add.s64 	%rd43, %rd9, %rd5;
	st.global.f32 	[%rd43], %f124;
	add.s32 	%r109, %r50, 4;
	add.s32 	%r84, %r50, 1;
	add.s32 	%r108, %r108, %r48;
	setp.lt.s32 	%p33, %r84, %r61;
	mov.u32 	%r110, %r50;
	@%p33 bra 	$L__BB1_37;
$L__BB1_46:
	ret;
$L__BB1_47:
	mad.lo.s32 	%r76, %r11, %r60, %r1;
	mul.wide.s32 	%rd30, %r76, 4;
	add.s64 	%rd31, %rd1, %rd30;
	mov.b32 	%r77, 2143289344;
	st.global.u32 	[%rd31], %r77;
	mov.f32 	%f118, 0f7FC00000;
	mov.f32 	%f117, %f118;
	bra.uni 	$L__BB1_29;

}


// ===== COMPILED SASS (sm_100) =====

	.target	sm_100

	.elftype	@"ET_EXEC"


//--------------------- .note.nv.tkinfo           --------------------------
	.section	.note.nv.tkinfo,"",@"SHT_NOTE"
	.sectionflags	@"SHF_NOTE_NV_TKINFO"
	.tkinfo
        /*0018*/ 	.word	0x00000002
        /*0030*/ 	.string	""
        /*0030*/ 	.string	"ptxas"
        /*0030*/ 	.string	"Cuda compilation tools, release 13.0, V13.0.88"
        /*0030*/ 	.string	"Build cuda_13.0.r13.0/compiler.36424714_0"
        /*0030*/ 	.string	"-arch sm_100 -m 64 "



//--------------------- .note.nv.cuinfo           --------------------------
	.section	.note.nv.cuinfo,"",@"SHT_NOTE"
	.sectionflags	@"SHF_NOTE_NV_CUINFO"
        /*0018*/ 	.short	0x0002
        /*001a*/ 	.short	0x0064
        /*001c*/ 	.short	0x0082
	.zero		2


//--------------------- .nv.info                  --------------------------
	.section	.nv.info,"",@"SHT_CUDA_INFO"
	.align	4


	//----- nvinfo : EIATTR_REGCOUNT
	.align		4
        /*0000*/ 	.byte	0x04, 0x2f
        /*0002*/ 	.short	(.L_1 - .L_0)
	.align		4
.L_0:
        /*0004*/ 	.word	index@(rsi_batch_f32)
        /*0008*/ 	.word	0x0000001f


	//----- nvinfo : EIATTR_FRAME_SIZE
	.align		4
.L_1:
        /*000c*/ 	.byte	0x04, 0x11
        /*000e*/ 	.short	(.L_3 - .L_2)
	.align		4
.L_2:
        /*0010*/ 	.word	index@($__internal_3_$__cuda_sm3x_div_rn_noftz_f32_slowpath)
        /*0014*/ 	.word	0x00000000


	//----- nvinfo : EIATTR_FRAME_SIZE
	.align		4
.L_3:
        /*0018*/ 	.byte	0x04, 0x11
        /*001a*/ 	.short	(.L_5 - .L_4)
	.align		4
.L_4:
        /*001c*/ 	.word	index@($__internal_2_$__cuda_sm20_rcp_rn_f32_slowpath)
        /*0020*/ 	.word	0x00000000


	//----- nvinfo : EIATTR_FRAME_SIZE
	.align		4
.L_5:
        /*0024*/ 	.byte	0x04, 0x11
        /*0026*/ 	.short	(.L_7 - .L_6)
	.align		4
.L_6:
        /*0028*/ 	.word	index@(rsi_batch_f32)
        /*002c*/ 	.word	0x00000000


	//----- nvinfo : EIATTR_REGCOUNT
	.align		4
.L_7:
        /*0030*/ 	.byte	0x04, 0x2f
        /*0032*/ 	.short	(.L_9 - .L_8)
	.align		4
.L_8:
        /*0034*/ 	.word	index@(rsi_many_series_one_param_f32)
        /*0038*/ 	.word	0x00000020


	//----- nvinfo : EIATTR_FRAME_SIZE
	.align		4
.L_9:
        /*003c*/ 	.byte	0x04, 0x11
        /*003e*/ 	.short	(.L_11 - .L_10)
	.align		4
.L_10:
        /*0040*/ 	.word	index@($__internal_1_$__cuda_sm3x_div_rn_noftz_f32_slowpath)
        /*0044*/ 	.word	0x00000000


	//----- nvinfo : EIATTR_FRAME_SIZE
	.align		4
.L_11:
        /*0048*/ 	.byte	0x04, 0x11
        /*004a*/ 	.short	(.L_13 - .L_12)
	.align		4
.L_12:
        /*004c*/ 	.word	index@($__internal_0_$__cuda_sm20_rcp_rn_f32_slowpath)
        /*0050*/ 	.word	0x00000000


	//----- nvinfo : EIATTR_FRAME_SIZE
	.align		4
.L_13:
        /*0054*/ 	.byte	0x04, 0x11
        /*0056*/ 	.short	(.L_15 - .L_14)
	.align		4
.L_14:
        /*0058*/ 	.word	index@(rsi_many_series_one_param_f32)
        /*005c*/ 	.word	0x00000000


	//----- nvinfo : EIATTR_MIN_STACK_SIZE
	.align		4
.L_15:
        /*0060*/ 	.byte	0x04, 0x12
        /*0062*/ 	.short	(.L_17 - .L_16)
	.align		4
.L_16:
        /*0064*/ 	.word	index@(rsi_many_series_one_param_f32)
        /*0068*/ 	.word	0x00000000


	//----- nvinfo : EIATTR_MIN_STACK_SIZE
	.align		4
.L_17:
        /*006c*/ 	.byte	0x04, 0x12
        /*006e*/ 	.short	(.L_19 - .L_18)
	.align		4
.L_18:
        /*0070*/ 	.word	index@(rsi_batch_f32)
        /*0074*/ 	.word	0x00000000
.L_19:


//--------------------- .nv.compat                --------------------------
	.section	.nv.compat,"",@"SHT_CUDA_COMPAT_INFO"
	.align	4
        /*0000*/ 	.byte	0x02, 0x09, 0x00, 0x00, 0x02, 0x02, 0x01, 0x00, 0x02, 0x05, 0x05, 0x00, 0x03, 0x07, 0x01, 0x01
        /*0010*/ 	.byte	0x02, 0x03, 0x00, 0x00, 0x02, 0x06, 0x01, 0x00, 0x04, 0x0b, 0x08, 0x00, 0x01, 0x00, 0x00, 0x00
        /*0020*/ 	.byte	0x00, 0x00, 0x00, 0x00


//--------------------- .nv.info.rsi_many_series_one_param_f32 --------------------------
	.section	.nv.info.rsi_many_series_one_param_f32,"",@"SHT_CUDA_INFO"
	.sectionflags	@""
	.align	4


	//----- nvinfo : EIATTR_CUDA_API_VERSION
	.align		4
        /*0000*/ 	.byte	0x04, 0x37
        /*0002*/ 	.short	(.L_21 - .L_20)
.L_20:
        /*0004*/ 	.word	0x00000082


	//----- nvinfo : EIATTR_KPARAM_INFO
	.align		4
.L_21:
        /*0008*/ 	.byte	0x04, 0x17
        /*000a*/ 	.short	(.L_23 - .L_22)
.L_22:
        /*000c*/ 	.word	0x00000000
        /*0010*/ 	.short	0x0005
        /*0012*/ 	.short	0x0020
        /*0014*/ 	.byte	0x00, 0xf5, 0x21, 0x00


	//----- nvinfo : EIATTR_KPARAM_INFO
	.align		4
.L_23:
        /*0018*/ 	.byte	0x04, 0x17
        /*001a*/ 	.short	(.L_25 - .L_24)
.L_24:
        /*001c*/ 	.word	0x00000000
        /*0020*/ 	.short	0x0004
        /*0022*/ 	.short	0x0018
        /*0024*/ 	.byte	0x00, 0xf0, 0x11, 0x00


	//----- nvinfo : EIATTR_KPARAM_INFO
	.align		4
.L_25:
        /*0028*/ 	.byte	0x04, 0x17
        /*002a*/ 	.short	(.L_27 - .L_26)
.L_26:
        /*002c*/ 	.word	0x00000000
        /*0030*/ 	.short	0x0003
        /*0032*/ 	.short	0x0014
        /*0034*/ 	.byte	0x00, 0xf0, 0x11, 0x00


	//----- nvinfo : EIATTR_KPARAM_INFO
	.align		4
.L_27:
        /*0038*/ 	.byte	0x04, 0x17
        /*003a*/ 	.short	(.L_29 - .L_28)
.L_28:
        /*003c*/ 	.word	0x00000000
        /*0040*/ 	.short	0x0002
        /*0042*/ 	.short	0x0010
        /*0044*/ 	.byte	0x00, 0xf0, 0x11, 0x00


	//----- nvinfo : EIATTR_KPARAM_INFO
	.align		4
.L_29:
        /*0048*/ 	.byte	0x04, 0x17
        /*004a*/ 	.short	(.L_31 - .L_30)
.L_30:
        /*004c*/ 	.word	0x00000000
        /*0050*/ 	.short	0x0001
        /*0052*/ 	.short	0x0008
        /*0054*/ 	.byte	0x00, 0xf5, 0x21, 0x00


	//----- nvinfo : EIATTR_KPARAM_INFO
	.align		4
.L_31:
        /*0058*/ 	.byte	0x04, 0x17
        /*005a*/ 	.short	(.L_33 - .L_32)
.L_32:
        /*005c*/ 	.word	0x00000000
        /*0060*/ 	.short	0x0000
        /*0062*/ 	.short	0x0000
        /*0064*/ 	.byte	0x00, 0xf5, 0x21, 0x00


	//----- nvinfo : EIATTR_SPARSE_MMA_MASK
	.align		4
.L_33:
        /*0068*/ 	.byte	0x03, 0x50
        /*006a*/ 	.short	0x0000


	//----- nvinfo : EIATTR_MAXREG_COUNT
	.align		4
        /*006c*/ 	.byte	0x03, 0x1b
        /*006e*/ 	.short	0x00ff


	//----- nvinfo : EIATTR_MERCURY_ISA_VERSION
	.align		4
        /*0070*/ 	.byte	0x03, 0x5f
        /*0072*/ 	.short	0x0101


	//----- nvinfo : EIATTR_VRC_CTA_INIT_COUNT
	.align		4
        /*0074*/ 	.byte	0x02, 0x4a
	.zero		1
	.zero		1


	//----- nvinfo : EIATTR_EXIT_INSTR_OFFSETS
	.align		4
        /*0078*/ 	.byte	0x04, 0x1c
        /*007a*/ 	.short	(.L_35 - .L_34)


	//   ....[0]....
.L_34:
        /*007c*/ 	.word	0x00000090


	//   ....[1]....
        /*0080*/ 	.word	0x00000130


	//   ....[2]....
        /*0084*/ 	.word	0x00000320


	//   ....[3]....
        /*0088*/ 	.word	0x00000430


	//   ....[4]....
        /*008c*/ 	.word	0x00000500


	//   ....[5]....
        /*0090*/ 	.word	0x00000560


	//   ....[6]....
        /*0094*/ 	.word	0x00000d60


	//   ....[7]....
        /*0098*/ 	.word	0x000012a0


	//   ....[8]....
        /*009c*/ 	.word	0x00001660


	//   ....[9]....
        /*00a0*/ 	.word	0x00001fa0


	//----- nvinfo : EIATTR_CRS_STACK_SIZE
	.align		4
.L_35:
        /*00a4*/ 	.byte	0x04, 0x1e
        /*00a6*/ 	.short	(.L_37 - .L_36)
.L_36:
        /*00a8*/ 	.word	0x00000000


	//----- nvinfo : EIATTR_CBANK_PARAM_SIZE
	.align		4
.L_37:
        /*00ac*/ 	.byte	0x03, 0x19
        /*00ae*/ 	.short	0x0028


	//----- nvinfo : EIATTR_PARAM_CBANK
	.align		4
        /*00b0*/ 	.byte	0x04, 0x0a
        /*00b2*/ 	.short	(.L_39 - .L_38)
	.align		4
.L_38:
        /*00b4*/ 	.word	index@(.nv.constant0.rsi_many_series_one_param_f32)
        /*00b8*/ 	.short	0x0380
        /*00ba*/ 	.short	0x0028


	//----- nvinfo : EIATTR_SW_WAR
	.align		4
.L_39:
        /*00bc*/ 	.byte	0x04, 0x36
        /*00be*/ 	.short	(.L_41 - .L_40)
.L_40:
        /*00c0*/ 	.word	0x00000008
.L_41:


//--------------------- .nv.info.rsi_batch_f32    --------------------------
	.section	.nv.info.rsi_batch_f32,"",@"SHT_CUDA_INFO"
	.sectionflags	@""
	.align	4


	//----- nvinfo : EIATTR_CUDA_API_VERSION
	.align		4
        /*0000*/ 	.byte	0x04, 0x37
        /*0002*/ 	.short	(.L_43 - .L_42)
.L_42:
        /*0004*/ 	.word	0x00000082


	//----- nvinfo : EIATTR_KPARAM_INFO
	.align		4
.L_43:
        /*0008*/ 	.byte	0x04, 0x17
        /*000a*/ 	.short	(.L_45 - .L_44)
.L_44:
        /*000c*/ 	.word	0x00000000
        /*0010*/ 	.short	0x0005
        /*0012*/ 	.short	0x0020
        /*0014*/ 	.byte	0x00, 0xf5, 0x21, 0x00


	//----- nvinfo : EIATTR_KPARAM_INFO
	.align		4
.L_45:
        /*0018*/ 	.byte	0x04, 0x17
        /*001a*/ 	.short	(.L_47 - .L_46)
.L_46:
        /*001c*/ 	.word	0x00000000
        /*0020*/ 	.short	0x0004
        /*0022*/ 	.short	0x0018
        /*0024*/ 	.byte	0x00, 0xf0, 0x11, 0x00


	//----- nvinfo : EIATTR_KPARAM_INFO
	.align		4
.L_47:
        /*0028*/ 	.byte	0x04, 0x17
        /*002a*/ 	.short	(.L_49 - .L_48)
.L_48:
        /*002c*/ 	.word	0x00000000
        /*0030*/ 	.short	0x0003
        /*0032*/ 	.short	0x0014
        /*0034*/ 	.byte	0x00, 0xf0, 0x11, 0x00


	//----- nvinfo : EIATTR_KPARAM_INFO
	.align		4
.L_49:
        /*0038*/ 	.byte	0x04, 0x17
        /*003a*/ 	.short	(.L_51 - .L_50)
.L_50:
        /*003c*/ 	.word	0x00000000
        /*0040*/ 	.short	0x0002
        /*0042*/ 	.short	0x0010
        /*0044*/ 	.byte	0x00, 0xf0, 0x11, 0x00


	//----- nvinfo : EIATTR_KPARAM_INFO
	.align		4
.L_51:
        /*0048*/ 	.byte	0x04, 0x17
        /*004a*/ 	.short	(.L_53 - .L_52)
.L_52:
        /*004c*/ 	.word	0x00000000
        /*0050*/ 	.short	0x0001
        /*0052*/ 	.short	0x0008
        /*0054*/ 	.byte	0x00, 0xf5, 0x21, 0x00


	//----- nvinfo : EIATTR_KPARAM_INFO
	.align		4
.L_53:
        /*0058*/ 	.byte	0x04, 0x17
        /*005a*/ 	.short	(.L_55 - .L_54)
.L_54:
        /*005c*/ 	.word	0x00000000
        /*0060*/ 	.short	0x0000
        /*0062*/ 	.short	0x0000
        /*0064*/ 	.byte	0x00, 0xf5, 0x21, 0x00


	//----- nvinfo : EIATTR_SPARSE_MMA_MASK
	.align		4
.L_55:
        /*0068*/ 	.byte	0x03, 0x50
        /*006a*/ 	.short	0x0000


	//----- nvinfo : EIATTR_MAXREG_COUNT
	.align		4
        /*006c*/ 	.byte	0x03, 0x1b
        /*006e*/ 	.short	0x00ff


	//----- nvinfo : EIATTR_NUM_BARRIERS
	.align		4
        /*0070*/ 	.byte	0x02, 0x4c
        /*0072*/ 	.byte	0x01
	.zero		1


	//----- nvinfo : EIATTR_MERCURY_ISA_VERSION
	.align		4
        /*0074*/ 	.byte	0x03, 0x5f
        /*0076*/ 	.short	0x0101


	//----- nvinfo : EIATTR_VRC_CTA_INIT_COUNT
	.align		4
        /*0078*/ 	.byte	0x02, 0x4a
	.zero		1
	.zero		1


	//----- nvinfo : EIATTR_EXIT_INSTR_OFFSETS
	.align		4
        /*007c*/ 	.byte	0x04, 0x1c
        /*007e*/ 	.short	(.L_57 - .L_56)


	//   ....[0]....
.L_56:
        /*0080*/ 	.word	0x00000040


	//   ....[1]....
        /*0084*/ 	.word	0x00000190


	//   ....[2]....
        /*0088*/ 	.word	0x000001e0


	//   ....[3]....
        /*008c*/ 	.word	0x00000210


	//   ....[4]....
        /*0090*/ 	.word	0x000006e0


	//   ....[5]....
        /*0094*/ 	.word	0x00000ab0


	//   ....[6]....
        /*0098*/ 	.word	0x000013b0


	//----- nvinfo : EIATTR_CRS_STACK_SIZE
	.align		4
.L_57:
        /*009c*/ 	.byte	0x04, 0x1e
        /*009e*/ 	.short	(.L_59 - .L_58)
.L_58:
        /*00a0*/ 	.word	0x00000000


	//----- nvinfo : EIATTR_CBANK_PARAM_SIZE
	.align		4
.L_59:
        /*00a4*/ 	.byte	0x03, 0x19
        /*00a6*/ 	.short	0x0028


	//----- nvinfo : EIATTR_PARAM_CBANK
	.align		4
        /*00a8*/ 	.byte	0x04, 0x0a
        /*00aa*/ 	.short	(.L_61 - .L_60)
	.align		4
.L_60:
        /*00ac*/ 	.word	index@(.nv.constant0.rsi_batch_f32)
        /*00b0*/ 	.short	0x0380
        /*00b2*/ 	.short	0x0028


	//----- nvinfo : EIATTR_SW_WAR
	.align		4
.L_61:
        /*00b4*/ 	.byte	0x04, 0x36
        /*00b6*/ 	.short	(.L_63 - .L_62)
.L_62:
        /*00b8*/ 	.word	0x00000008
.L_63:


//--------------------- .nv.callgraph             --------------------------
	.section	.nv.callgraph,"",@"SHT_CUDA_CALLGRAPH"
	.align	4
	.sectionentsize	8
	.align		4
        /*0000*/ 	.word	0x00000000
	.align		4
        /*0004*/ 	.word	0xffffffff
	.align		4
        /*0008*/ 	.word	0x00000000
	.align		4
        /*000c*/ 	.word	0xfffffffe
	.align		4
        /*0010*/ 	.word	0x00000000
	.align		4
        /*0014*/ 	.word	0xfffffffd
	.align		4
        /*0018*/ 	.word	0x00000000
	.align		4
        /*001c*/ 	.word	0xfffffffc


//--------------------- .text.rsi_many_series_one_param_f32 --------------------------
	.section	.text.rsi_many_series_one_param_f32,"ax",@progbits
	.align	128
        .global         rsi_many_series_one_param_f32
        .type           rsi_many_series_one_param_f32,@function
        .size           rsi_many_series_one_param_f32,(.L_x_99 - rsi_many_series_one_param_f32)
        .other          rsi_many_series_one_param_f32,@"STO_CUDA_ENTRY STV_DEFAULT"
rsi_many_series_one_param_f32:
.text.rsi_many_series_one_param_f32:
[----:B------:R-:W-:Y:S01]  /*0000*/  LDC R1, c[0x0][0x37c] ;  /* 0x0000df00ff017b82 */ /* 0x000fe20000000800 */
[----:B------:R-:W0:Y:S07]  /*0010*/  S2R R4, SR_TID.X ;  /* 0x0000000000047919 */ /* 0x000e2e0000002100 */
[----:B------:R-:W0:Y:S08]  /*0020*/  S2UR UR4, SR_CTAID.X ;  /* 0x00000000000479c3 */ /* 0x000e300000002500 */
[----:B------:R-:W0:Y:S08]  /*0030*/  LDC R3, c[0x0][0x360] ;  /* 0x0000d800ff037b82 */ /* 0x000e300000000800 */
[----:B------:R-:W1:Y:S08]  /*0040*/  LDC R0, c[0x0][0x398] ;  /* 0x0000e600ff007b82 */ /* 0x000e700000000800 */
[----:B------:R-:W2:Y:S01]  /*0050*/  LDC R2, c[0x0][0x390] ;  /* 0x0000e400ff027b82 */ /* 0x000ea20000000800 */
[----:B0-----:R-:W-:Y:S01]  /*0060*/  IMAD R3, R3, UR4, R4 ;  /* 0x0000000403037c24 */ /* 0x001fe2000f8e0204 */
[----:B-1----:R-:W-:-:S04]  /*0070*/  ISETP.GE.AND P0, PT, R0, 0x1, PT ;  /* 0x000000010000780c */ /* 0x002fc80003f06270 */
[----:B--2---:R-:W-:-:S13]  /*0080*/  ISETP.GE.OR P0, PT, R3, R2, !P0 ;  /* 0x000000020300720c */ /* 0x004fda0004706670 */
[----:B------:R-:W-:Y:S05]  /*0090*/  @P0 EXIT ;  /* 0x000000000000094d */ /* 0x000fea0003800000 */
[----:B------:R-:W0:Y:S01]  /*00a0*/  LDC.64 R6, c[0x0][0x388] ;  /* 0x0000e200ff067b82 */ /* 0x000e220000000a00 */
[----:B------:R-:W1:Y:S07]  /*00b0*/  LDCU.64 UR4, c[0x0][0x358] ;  /* 0x00006b00ff0477ac */ /* 0x000e6e0008000a00 */
[----:B------:R-:W2:Y:S01]  /*00c0*/  LDC R4, c[0x0][0x394] ;  /* 0x0000e500ff047b82 */ /* 0x000ea20000000800 */
[----:B0-----:R-:W-:-:S06]  /*00d0*/  IMAD.WIDE R6, R3, 0x4, R6 ;  /* 0x0000000403067825 */ /* 0x001fcc00078e0206 */
[----:B-1----:R-:W3:Y:S02]  /*00e0*/  LDG.E.CONSTANT R6, desc[UR4][R6.64] ;  /* 0x0000000406067981 */ /* 0x002ee4000c1e9900 */
[C---:B---3--:R-:W-:Y:S02]  /*00f0*/  ISETP.GT.AND P1, PT, R6.reuse, -0x1, PT ;  /* 0xffffffff0600780c */ /* 0x048fe40003f24270 */
[----:B--2---:R-:W-:-:S13]  /*0100*/  ISETP.GE.AND P0, PT, R6, R4, PT ;  /* 0x000000040600720c */ /* 0x004fda0003f06270 */
[----:B------:R-:W-:Y:S05]  /*0110*/  @!P0 BRA P1, `(.L_x_0) ;  /* 0x0000000400148947 */ /* 0x000fea0000800000 */
[----:B------:R-:W-:-:S13]  /*0120*/  ISETP.GE.AND P0, PT, R4, 0x1, PT ;  /* 0x000000010400780c */ /* 0x000fda0003f06270 */
[----:B------:R-:W-:Y:S05]  /*0130*/  @!P0 EXIT ;  /* 0x000000000000894d */ /* 0x000fea0003800000 */
[C---:B------:R-:W-:Y:S01]  /*0140*/  ISETP.GE.U32.AND P0, PT, R4.reuse, 0x8, PT ;  /* 0x000000080400780c */ /* 0x040fe20003f06070 */
[----:B------:R-:W-:Y:S01]  /*0150*/  HFMA2 R0, -RZ, RZ, 0, 0 ;  /* 0x00000000ff007431 */ /* 0x000fe200000001ff */
[----:B------:R-:W-:-:S04]  /*0160*/  LOP3.LUT R24, R4, 0x7, RZ, 0xc0, !PT ;  /* 0x0000000704187812 */ /* 0x000fc800078ec0ff */
[----:B------:R-:W-:-:S07]  /*0170*/  ISETP.NE.AND P1, PT, R24, RZ, PT ;  /* 0x000000ff1800720c */ /* 0x000fce0003f25270 */
[----:B------:R-:W-:Y:S06]  /*0180*/  @!P0 BRA `(.L_x_1) ;  /* 0x0000000000648947 */ /* 0x000fec0003800000 */
[----:B------:R-:W0:Y:S01]  /*0190*/  LDC.64 R6, c[0x0][0x3a0] ;  /* 0x0000e800ff067b82 */ /* 0x000e220000000a00 */
[----:B------:R-:W-:Y:S01]  /*01a0*/  LOP3.LUT R0, R4, 0x7ffffff8, RZ, 0xc0, !PT ;  /* 0x7ffffff804007812 */ /* 0x000fe200078ec0ff */
[----:B------:R-:W-:-:S03]  /*01b0*/  IMAD.MOV.U32 R25, RZ, RZ, R3 ;  /* 0x000000ffff197224 */ /* 0x000fc600078e0003 */
[----:B------:R-:W-:-:S07]  /*01c0*/  IADD3 R5, PT, PT, -R0, RZ, RZ ;  /* 0x000000ff00057210 */ /* 0x000fce0007ffe1ff */
.L_x_2:
[----:B01----:R-:W-:Y:S01]  /*01d0*/  IMAD.WIDE R16, R25, 0x4, R6 ;  /* 0x0000000419107825 */ /* 0x003fe200078e0206 */
[----:B------:R-:W-:-:S03]  /*01e0*/  IADD3 R5, PT, PT, R5, 0x8, RZ ;  /* 0x0000000805057810 */ /* 0x000fc60007ffe0ff */
[----:B------:R-:W-:Y:S01]  /*01f0*/  IMAD.MOV.U32 R27, RZ, RZ, 0x7fc00000 ;  /* 0x7fc00000ff1b7424 */ /* 0x000fe200078e00ff */
[----:B------:R-:W-:Y:S01]  /*0200*/  ISETP.NE.AND P0, PT, R5, RZ, PT ;  /* 0x000000ff0500720c */ /* 0x000fe20003f05270 */
[----:B------:R-:W-:-:S03]  /*0210*/  IMAD.WIDE R20, R2, 0x4, R16 ;  /* 0x0000000402147825 */ /* 0x000fc600078e0210 */
[----:B------:R1:W-:Y:S01]  /*0220*/  STG.E desc[UR4][R16.64], R27 ;  /* 0x0000001b10007986 */ /* 0x0003e2000c101904 */
[C---:B------:R-:W-:Y:S02]  /*0230*/  IMAD R25, R2.reuse, 0x8, R25 ;  /* 0x0000000802197824 */ /* 0x040fe400078e0219 */
[C---:B------:R-:W-:Y:S01]  /*0240*/  IMAD.WIDE R18, R2.reuse, 0x4, R20 ;  /* 0x0000000402127825 */ /* 0x040fe200078e0214 */
[----:B------:R1:W-:Y:S04]  /*0250*/  STG.E desc[UR4][R20.64], R27 ;  /* 0x0000001b14007986 */ /* 0x0003e8000c101904 */
[----:B------:R1:W-:Y:S01]  /*0260*/  STG.E desc[UR4][R18.64], R27 ;  /* 0x0000001b12007986 */ /* 0x0003e2000c101904 */
[----:B------:R-:W-:-:S05]  /*0270*/  IMAD.WIDE R8, R2, 0x4, R18 ;  /* 0x0000000402087825 */ /* 0x000fca00078e0212 */
        /* <DEDUP_REMOVED lines=9> */
[----:B------:R-:W-:Y:S05]  /*0310*/  @P0 BRA `(.L_x_2) ;  /* 0xfffffffc00ac0947 */ /* 0x000fea000383ffff */
.L_x_1:
[----:B------:R-:W-:Y:S05]  /*0320*/  @!P1 EXIT ;  /* 0x000000000000994d */ /* 0x000fea0003800000 */
[----:B------:R-:W-:Y:S02]  /*0330*/  ISETP.GE.U32.AND P0, PT, R24, 0x4, PT ;  /* 0x000000041800780c */ /* 0x000fe40003f06070 */
[----:B-1----:R-:W-:-:S04]  /*0340*/  LOP3.LUT R14, R4, 0x3, RZ, 0xc0, !PT ;  /* 0x00000003040e7812 */ /* 0x002fc800078ec0ff */
[----:B------:R-:W-:-:S07]  /*0350*/  ISETP.NE.AND P1, PT, R14, RZ, PT ;  /* 0x000000ff0e00720c */ /* 0x000fce0003f25270 */
[----:B------:R-:W-:Y:S06]  /*0360*/  @!P0 BRA `(.L_x_3) ;  /* 0x0000000000308947 */ /* 0x000fec0003800000 */
[----:B------:R-:W0:Y:S01]  /*0370*/  LDC.64 R6, c[0x0][0x3a0] ;  /* 0x0000e800ff067b82 */ /* 0x000e220000000a00 */
[C---:B------:R-:W-:Y:S02]  /*0380*/  IMAD R5, R0.reuse, R2, R3 ;  /* 0x0000000200057224 */ /* 0x040fe400078e0203 */
[----:B------:R-:W-:Y:S02]  /*0390*/  VIADD R0, R0, 0x4 ;  /* 0x0000000400007836 */ /* 0x000fe40000000000 */
[----:B0-----:R-:W-:Y:S01]  /*03a0*/  IMAD.WIDE R6, R5, 0x4, R6 ;  /* 0x0000000405067825 */ /* 0x001fe200078e0206 */
[----:B------:R-:W-:-:S03]  /*03b0*/  MOV R5, 0x7fc00000 ;  /* 0x7fc0000000057802 */ /* 0x000fc60000000f00 */
[C---:B------:R-:W-:Y:S02]  /*03c0*/  IMAD.WIDE R8, R2.reuse, 0x4, R6 ;  /* 0x0000000402087825 */ /* 0x040fe400078e0206 */
[----:B------:R0:W-:Y:S04]  /*03d0*/  STG.E desc[UR4][R6.64], R5 ;  /* 0x0000000506007986 */ /* 0x0001e8000c101904 */
[----:B------:R0:W-:Y:S01]  /*03e0*/  STG.E desc[UR4][R8.64], R5 ;  /* 0x0000000508007986 */ /* 0x0001e2000c101904 */
[----:B------:R-:W-:-:S05]  /*03f0*/  IMAD.WIDE R10, R2, 0x4, R8 ;  /* 0x00000004020a7825 */ /* 0x000fca00078e0208 */
[----:B------:R0:W-:Y:S01]  /*0400*/  STG.E desc[UR4][R10.64], R5 ;  /* 0x000000050a007986 */ /* 0x0001e2000c101904 */
[----:B------:R-:W-:-:S05]  /*0410*/  IMAD.WIDE R12, R2, 0x4, R10 ;  /* 0x00000004020c7825 */ /* 0x000fca00078e020a */
[----:B------:R0:W-:Y:S02]  /*0420*/  STG.E desc[UR4][R12.64], R5 ;  /* 0x000000050c007986 */ /* 0x0001e4000c101904 */
.L_x_3:
[----:B------:R-:W-:Y:S05]  /*0430*/  @!P1 EXIT ;  /* 0x000000000000994d */ /* 0x000fea0003800000 */
[----:B------:R-:W-:Y:S02]  /*0440*/  ISETP.NE.AND P0, PT, R14, 0x1, PT ;  /* 0x000000010e00780c */ /* 0x000fe40003f05270 */
[----:B------:R-:W-:-:S04]  /*0450*/  LOP3.LUT R4, R4, 0x1, RZ, 0xc0, !PT ;  /* 0x0000000104047812 */ /* 0x000fc800078ec0ff */
[----:B------:R-:W-:-:S07]  /*0460*/  ISETP.NE.U32.AND P1, PT, R4, 0x1, PT ;  /* 0x000000010400780c */ /* 0x000fce0003f25070 */
[----:B------:R-:W-:Y:S06]  /*0470*/  @!P0 BRA `(.L_x_4) ;  /* 0x0000000000208947 */ /* 0x000fec0003800000 */
[----:B0-----:R-:W0:Y:S01]  /*0480*/  LDC.64 R4, c[0x0][0x3a0] ;  /* 0x0000e800ff047b82 */ /* 0x001e220000000a00 */
[C---:B------:R-:W-:Y:S01]  /*0490*/  IMAD R7, R0.reuse, R2, R3 ;  /* 0x0000000200077224 */ /* 0x040fe200078e0203 */
[----:B------:R-:W-:Y:S01]  /*04a0*/  MOV R9, 0x7fc00000 ;  /* 0x7fc0000000097802 */ /* 0x000fe20000000f00 */
[----:B------:R-:W-:Y:S02]  /*04b0*/  VIADD R0, R0, 0x2 ;  /* 0x0000000200007836 */ /* 0x000fe40000000000 */
[----:B0-----:R-:W-:-:S05]  /*04c0*/  IMAD.WIDE R4, R7, 0x4, R4 ;  /* 0x0000000407047825 */ /* 0x001fca00078e0204 */
[----:B------:R1:W-:Y:S01]  /*04d0*/  STG.E desc[UR4][R4.64], R9 ;  /* 0x0000000904007986 */ /* 0x0003e2000c101904 */
[----:B------:R-:W-:-:S05]  /*04e0*/  IMAD.WIDE R6, R2, 0x4, R4 ;  /* 0x0000000402067825 */ /* 0x000fca00078e0204 */
[----:B------:R1:W-:Y:S02]  /*04f0*/  STG.E desc[UR4][R6.64], R9 ;  /* 0x0000000906007986 */ /* 0x0003e4000c101904 */
.L_x_4:
[----:B------:R-:W-:Y:S05]  /*0500*/  @P1 EXIT ;  /* 0x000000000000194d */ /* 0x000fea0003800000 */
[----:B01----:R-:W0:Y:S01]  /*0510*/  LDC.64 R4, c[0x0][0x3a0] ;  /* 0x0000e800ff047b82 */ /* 0x003e220000000a00 */
[----:B------:R-:W-:Y:S01]  /*0520*/  IMAD R3, R0, R2, R3 ;  /* 0x0000000200037224 */ /* 0x000fe200078e0203 */
[----:B------:R-:W-:-:S03]  /*0530*/  MOV R7, 0x7fc00000 ;  /* 0x7fc0000000077802 */ /* 0x000fc60000000f00 */
[----:B0-----:R-:W-:-:S05]  /*0540*/  IMAD.WIDE R2, R3, 0x4, R4 ;  /* 0x0000000403027825 */ /* 0x001fca00078e0204 */
[----:B------:R-:W-:Y:S01]  /*0550*/  STG.E desc[UR4][R2.64], R7 ;  /* 0x0000000702007986 */ /* 0x000fe2000c101904 */
[----:B------:R-:W-:Y:S05]  /*0560*/  EXIT ;  /* 0x000000000000794d */ /* 0x000fea0003800000 */
.L_x_0:
[----:B------:R-:W-:Y:S01]  /*0570*/  ISETP.GE.AND P0, PT, R4, 0x1, PT ;  /* 0x000000010400780c */ /* 0x000fe20003f06270 */
[----:B------:R-:W-:-:S12]  /*0580*/  IMAD.IADD R13, R6, 0x1, R0 ;  /* 0x00000001060d7824 */ /* 0x000fd800078e0200 */
[----:B------:R-:W-:Y:S05]  /*0590*/  @!P0 BRA `(.L_x_5) ;  /* 0x0000000400ec8947 */ /* 0x000fea0003800000 */
[----:B------:R-:W-:Y:S01]  /*05a0*/  IADD3 R8, PT, PT, R4, -0x1, RZ ;  /* 0xffffffff04087810 */ /* 0x000fe20007ffe0ff */
[----:B------:R-:W-:Y:S01]  /*05b0*/  BSSY.RECONVERGENT B0, `(.L_x_6) ;  /* 0x000006b000007945 */ /* 0x000fe20003800200 */
[----:B------:R-:W-:-:S04]  /*05c0*/  VIMNMX R5, PT, PT, RZ, R13, !PT ;  /* 0x0000000dff057248 */ /* 0x000fc80007fe0100 */
[----:B------:R-:W-:-:S04]  /*05d0*/  VIMNMX.U32 R5, PT, PT, R5, R8, PT ;  /* 0x0000000805057248 */ /* 0x000fc80003fe0000 */
[C---:B------:R-:W-:Y:S01]  /*05e0*/  ISETP.GE.U32.AND P0, PT, R5.reuse, 0x3, PT ;  /* 0x000000030500780c */ /* 0x040fe20003f06070 */
[----:B------:R-:W-:Y:S02]  /*05f0*/  VIADD R8, R5, 0x1 ;  /* 0x0000000105087836 */ /* 0x000fe40000000000 */
[----:B------:R-:W-:-:S03]  /*0600*/  HFMA2 R5, -RZ, RZ, 0, 0 ;  /* 0x00000000ff057431 */ /* 0x000fc600000001ff */
[----:B------:R-:W-:-:S07]  /*0610*/  LOP3.LUT R7, R8, 0x3, RZ, 0xc0, !PT ;  /* 0x0000000308077812 */ /* 0x000fce00078ec0ff */
[----:B------:R-:W-:Y:S05]  /*0620*/  @!P0 BRA `(.L_x_7) ;  /* 0x00000004008c8947 */ /* 0x000fea0003800000 */
[----:B------:R-:W-:Y:S01]  /*0630*/  LOP3.LUT R5, R8, 0x7ffffffc, RZ, 0xc0, !PT ;  /* 0x7ffffffc08057812 */ /* 0x000fe200078ec0ff */
[----:B------:R-:W-:Y:S01]  /*0640*/  BSSY.RELIABLE B1, `(.L_x_8) ;  /* 0x0000053000017945 */ /* 0x000fe20003800100 */
[----:B------:R-:W-:-:S03]  /*0650*/  MOV R27, R3 ;  /* 0x00000003001b7202 */ /* 0x000fc60000000f00 */
[----:B------:R-:W-:-:S05]  /*0660*/  IMAD.MOV R24, RZ, RZ, -R5 ;  /* 0x000000ffff187224 */ /* 0x000fca00078e0a05 */
[----:B------:R-:W-:-:S13]  /*0670*/  ISETP.GE.AND P0, PT, R24, RZ, PT ;  /* 0x000000ff1800720c */ /* 0x000fda0003f06270 */
[----:B------:R-:W-:Y:S05]  /*0680*/  @P0 BRA `(.L_x_9) ;  /* 0x0000000400380947 */ /* 0x000fea0003800000 */
[----:B------:R-:W-:Y:S01]  /*0690*/  IMAD.MOV R8, RZ, RZ, -R24 ;  /* 0x000000ffff087224 */ /* 0x000fe200078e0a18 */
[----:B------:R-:W-:Y:S01]  /*06a0*/  BSSY.RECONVERGENT B2, `(.L_x_10) ;  /* 0x000002e000027945 */ /* 0x000fe20003800200 */
[----:B------:R-:W-:-:S03]  /*06b0*/  PLOP3.LUT P0, PT, PT, PT, PT, 0x80, 0x8 ;  /* 0x000000000008781c */ /* 0x000fc60003f0f070 */
[----:B------:R-:W-:-:S13]  /*06c0*/  ISETP.GT.AND P1, PT, R8, 0xc, PT ;  /* 0x0000000c0800780c */ /* 0x000fda0003f24270 */
[----:B------:R-:W-:Y:S05]  /*06d0*/  @!P1 BRA `(.L_x_11) ;  /* 0x0000000000a89947 */ /* 0x000fea0003800000 */
[----:B------:R-:W0:Y:S01]  /*06e0*/  LDC.64 R8, c[0x0][0x3a0] ;  /* 0x0000e800ff087b82 */ /* 0x000e220000000a00 */
[----:B------:R-:W-:-:S13]  /*06f0*/  PLOP3.LUT P0, PT, PT, PT, PT, 0x8, 0x80 ;  /* 0x000000000080781c */ /* 0x000fda0003f0e170 */
.L_x_12:
[----:B0--3--:R-:W-:Y:S01]  /*0700*/  IMAD.WIDE R14, R27, 0x4, R8 ;  /* 0x000000041b0e7825 */ /* 0x009fe200078e0208 */
[----:B------:R-:W-:Y:S02]  /*0710*/  LEA R17, R2, R27, 0x2 ;  /* 0x0000001b02117211 */ /* 0x000fe400078e10ff */
[----:B------:R-:W-:Y:S01]  /*0720*/  IADD3 R24, PT, PT, R24, 0x10, RZ ;  /* 0x0000001018187810 */ /* 0x000fe20007ffe0ff */
[----:B------:R-:W-:Y:S01]  /*0730*/  IMAD.MOV.U32 R25, RZ, RZ, 0x7fc00000 ;  /* 0x7fc00000ff197424 */ /* 0x000fe200078e00ff */
[C---:B------:R-:W-:Y:S01]  /*0740*/  LEA R23, R2.reuse, R17, 0x2 ;  /* 0x0000001102177211 */ /* 0x040fe200078e10ff */
[----:B------:R-:W-:Y:S01]  /*0750*/  IMAD.WIDE R20, R2, 0x4, R14 ;  /* 0x0000000402147825 */ /* 0x000fe200078e020e */
[----:B------:R-:W-:Y:S02]  /*0760*/  ISETP.GE.AND P1, PT, R24, -0xc, PT ;  /* 0xfffffff41800780c */ /* 0x000fe40003f26270 */
[----:B------:R0:W-:Y:S01]  /*0770*/  STG.E desc[UR4][R14.64], R25 ;  /* 0x000000190e007986 */ /* 0x0001e2000c101904 */
[----:B------:R-:W-:-:S03]  /*0780*/  IMAD.WIDE R10, R17, 0x4, R8 ;  /* 0x00000004110a7825 */ /* 0x000fc600078e0208 */
[----:B------:R1:W-:Y:S01]  /*0790*/  STG.E desc[UR4][R20.64], R25 ;  /* 0x0000001914007986 */ /* 0x0003e2000c101904 */
[----:B------:R-:W-:-:S04]  /*07a0*/  IMAD.WIDE R18, R2, 0x4, R20 ;  /* 0x0000000402127825 */ /* 0x000fc800078e0214 */
[C---:B------:R-:W-:Y:S01]  /*07b0*/  IMAD R12, R2.reuse, 0x4, R23 ;  /* 0x00000004020c7824 */ /* 0x040fe200078e0217 */
[----:B------:R-:W-:Y:S01]  /*07c0*/  STG.E desc[UR4][R18.64], R25 ;  /* 0x0000001912007986 */ /* 0x000fe2000c101904 */
[----:B------:R-:W-:-:S04]  /*07d0*/  IMAD.WIDE R16, R2, 0x4, R18 ;  /* 0x0000000402107825 */ /* 0x000fc800078e0212 */
[C---:B0-----:R-:W-:Y:S01]  /*07e0*/  IMAD.WIDE R14, R2.reuse, 0x4, R10 ;  /* 0x00000004020e7825 */ /* 0x041fe200078e020a */
[----:B------:R0:W-:Y:S03]  /*07f0*/  STG.E desc[UR4][R16.64], R25 ;  /* 0x0000001910007986 */ /* 0x0001e6000c101904 */
[----:B-1----:R-:W-:Y:S01]  /*0800*/  IMAD.WIDE R20, R23, 0x4, R8 ;  /* 0x0000000417147825 */ /* 0x002fe200078e0208 */
[----:B------:R1:W-:Y:S03]  /*0810*/  STG.E desc[UR4][R10.64], R25 ;  /* 0x000000190a007986 */ /* 0x0003e6000c101904 */
[C---:B------:R-:W-:Y:S01]  /*0820*/  IMAD.WIDE R22, R2.reuse, 0x4, R14 ;  /* 0x0000000402167825 */ /* 0x040fe200078e020e */
[----:B------:R2:W-:Y:S03]  /*0830*/  STG.E desc[UR4][R14.64], R25 ;  /* 0x000000190e007986 */ /* 0x0005e6000c101904 */
[----:B------:R-:W-:Y:S01]  /*0840*/  IMAD R27, R2, 0x4, R12 ;  /* 0x00000004021b7824 */ /* 0x000fe200078e020c */
[----:B------:R3:W-:Y:S01]  /*0850*/  STG.E desc[UR4][R22.64], R25 ;  /* 0x0000001916007986 */ /* 0x0007e2000c101904 */
[----:B0-----:R-:W-:-:S04]  /*0860*/  IMAD.WIDE R16, R12, 0x4, R8 ;  /* 0x000000040c107825 */ /* 0x001fc800078e0208 */
[----:B-1----:R-:W-:-:S04]  /*0870*/  IMAD.WIDE R10, R2, 0x4, R20 ;  /* 0x00000004020a7825 */ /* 0x002fc800078e0214 */
[----:B--2---:R-:W-:-:S04]  /*0880*/  IMAD.WIDE R14, R2, 0x4, R16 ;  /* 0x00000004020e7825 */ /* 0x004fc800078e0210 */
[----:B---3--:R-:W-:-:S04]  /*0890*/  IMAD.WIDE R22, R2, 0x4, R22 ;  /* 0x0000000402167825 */ /* 0x008fc800078e0216 */
[C---:B------:R-:W-:Y:S01]  /*08a0*/  IMAD.WIDE R18, R2.reuse, 0x4, R10 ;  /* 0x0000000402127825 */ /* 0x040fe200078e020a */
[----:B------:R0:W-:Y:S04]  /*08b0*/  STG.E desc[UR4][R22.64], R25 ;  /* 0x0000001916007986 */ /* 0x0001e8000c101904 */
[----:B------:R1:W-:Y:S04]  /*08c0*/  STG.E desc[UR4][R20.64], R25 ;  /* 0x0000001914007986 */ /* 0x0003e8000c101904 */
[----:B------:R2:W-:Y:S01]  /*08d0*/  STG.E desc[UR4][R10.64], R25 ;  /* 0x000000190a007986 */ /* 0x0005e2000c101904 */
[----:B0-----:R-:W-:-:S03]  /*08e0*/  IMAD.WIDE R22, R2, 0x4, R18 ;  /* 0x0000000402167825 */ /* 0x001fc600078e0212 */
[----:B------:R3:W-:Y:S01]  /*08f0*/  STG.E desc[UR4][R18.64], R25 ;  /* 0x0000001912007986 */ /* 0x0007e2000c101904 */
[----:B-1----:R-:W-:-:S03]  /*0900*/  IMAD.WIDE R20, R2, 0x4, R14 ;  /* 0x0000000402147825 */ /* 0x002fc600078e020e */
[----:B------:R3:W-:Y:S04]  /*0910*/  STG.E desc[UR4][R22.64], R25 ;  /* 0x0000001916007986 */ /* 0x0007e8000c101904 */
[----:B------:R3:W-:Y:S01]  /*0920*/  STG.E desc[UR4][R16.64], R25 ;  /* 0x0000001910007986 */ /* 0x0007e2000c101904 */
[----:B--2---:R-:W-:-:S03]  /*0930*/  IMAD.WIDE R10, R2, 0x4, R20 ;  /* 0x00000004020a7825 */ /* 0x004fc600078e0214 */
[----:B------:R3:W-:Y:S04]  /*0940*/  STG.E desc[UR4][R14.64], R25 ;  /* 0x000000190e007986 */ /* 0x0007e8000c101904 */
[----:B------:R3:W-:Y:S04]  /*0950*/  STG.E desc[UR4][R20.64], R25 ;  /* 0x0000001914007986 */ /* 0x0007e8000c101904 */
[----:B------:R3:W-:Y:S01]  /*0960*/  STG.E desc[UR4][R10.64], R25 ;  /* 0x000000190a007986 */ /* 0x0007e2000c101904 */
[----:B------:R-:W-:Y:S05]  /*0970*/  @!P1 BRA `(.L_x_12) ;  /* 0xfffffffc00609947 */ /* 0x000fea000383ffff */
.L_x_11:
[----:B------:R-:W-:Y:S05]  /*0980*/  BSYNC.RECONVERGENT B2 ;  /* 0x0000000000027941 */ /* 0x000fea0003800200 */
.L_x_10:
[----:B------:R-:W-:Y:S01]  /*0990*/  IADD3 R8, PT, PT, -R24, RZ, RZ ;  /* 0x000000ff18087210 */ /* 0x000fe20007ffe1ff */
[----:B------:R-:W-:Y:S03]  /*09a0*/  BSSY.RECONVERGENT B2, `(.L_x_13) ;  /* 0x0000019000027945 */ /* 0x000fe60003800200 */
[----:B------:R-:W-:-:S13]  /*09b0*/  ISETP.GT.AND P1, PT, R8, 0x4, PT ;  /* 0x000000040800780c */ /* 0x000fda0003f24270 */
[----:B------:R-:W-:Y:S05]  /*09c0*/  @!P1 BRA `(.L_x_14) ;  /* 0x0000000000589947 */ /* 0x000fea0003800000 */
[----:B------:R-:W0:Y:S01]  /*09d0*/  LDC.64 R8, c[0x0][0x3a0] ;  /* 0x0000e800ff087b82 */ /* 0x000e220000000a00 */
[----:B---3--:R-:W-:Y:S01]  /*09e0*/  IMAD R25, R2, 0x4, R27 ;  /* 0x0000000402197824 */ /* 0x008fe200078e021b */
[----:B------:R-:W-:Y:S01]  /*09f0*/  MOV R29, 0x7fc00000 ;  /* 0x7fc00000001d7802 */ /* 0x000fe20000000f00 */
[----:B------:R-:W-:Y:S01]  /*0a00*/  VIADD R24, R24, 0x8 ;  /* 0x0000000818187836 */ /* 0x000fe20000000000 */
[----:B------:R-:W-:Y:S01]  /*0a10*/  PLOP3.LUT P0, PT, PT, PT, PT, 0x8, 0x80 ;  /* 0x000000000080781c */ /* 0x000fe20003f0e170 */
[----:B0-----:R-:W-:Y:S01]  /*0a20*/  IMAD.WIDE R18, R27, 0x4, R8 ;  /* 0x000000041b127825 */ /* 0x001fe200078e0208 */
[----:B------:R-:W-:-:S03]  /*0a30*/  LEA R27, R2, R25, 0x2 ;  /* 0x00000019021b7211 */ /* 0x000fc600078e10ff */
[----:B------:R-:W-:Y:S01]  /*0a40*/  IMAD.WIDE R8, R25, 0x4, R8 ;  /* 0x0000000419087825 */ /* 0x000fe200078e0208 */
[----:B------:R0:W-:Y:S03]  /*0a50*/  STG.E desc[UR4][R18.64], R29 ;  /* 0x0000001d12007986 */ /* 0x0001e6000c101904 */
[----:B------:R-:W-:-:S04]  /*0a60*/  IMAD.WIDE R20, R2, 0x4, R18 ;  /* 0x0000000402147825 */ /* 0x000fc800078e0212 */
[C---:B------:R-:W-:Y:S01]  /*0a70*/  IMAD.WIDE R10, R2.reuse, 0x4, R8 ;  /* 0x00000004020a7825 */ /* 0x040fe200078e0208 */
[----:B------:R1:W-:Y:S03]  /*0a80*/  STG.E desc[UR4][R20.64], R29 ;  /* 0x0000001d14007986 */ /* 0x0003e6000c101904 */
[----:B------:R-:W-:-:S04]  /*0a90*/  IMAD.WIDE R14, R2, 0x4, R20 ;  /* 0x00000004020e7825 */ /* 0x000fc800078e0214 */
[C---:B------:R-:W-:Y:S01]  /*0aa0*/  IMAD.WIDE R16, R2.reuse, 0x4, R10 ;  /* 0x0000000402107825 */ /* 0x040fe200078e020a */
[----:B------:R1:W-:Y:S03]  /*0ab0*/  STG.E desc[UR4][R14.64], R29 ;  /* 0x0000001d0e007986 */ /* 0x0003e6000c101904 */
[----:B0-----:R-:W-:-:S04]  /*0ac0*/  IMAD.WIDE R18, R2, 0x4, R14 ;  /* 0x0000000402127825 */ /* 0x001fc800078e020e */
[----:B------:R-:W-:Y:S01]  /*0ad0*/  IMAD.WIDE R22, R2, 0x4, R16 ;  /* 0x0000000402167825 */ /* 0x000fe200078e0210 */
[----:B------:R1:W-:Y:S04]  /*0ae0*/  STG.E desc[UR4][R18.64], R29 ;  /* 0x0000001d12007986 */ /* 0x0003e8000c101904 */
[----:B------:R1:W-:Y:S04]  /*0af0*/  STG.E desc[UR4][R8.64], R29 ;  /* 0x0000001d08007986 */ /* 0x0003e8000c101904 */
[----:B------:R1:W-:Y:S04]  /*0b00*/  STG.E desc[UR4][R10.64], R29 ;  /* 0x0000001d0a007986 */ /* 0x0003e8000c101904 */
[----:B------:R1:W-:Y:S04]  /*0b10*/  STG.E desc[UR4][R16.64], R29 ;  /* 0x0000001d10007986 */ /* 0x0003e8000c101904 */
[----:B------:R1:W-:Y:S02]  /*0b20*/  STG.E desc[UR4][R22.64], R29 ;  /* 0x0000001d16007986 */ /* 0x0003e4000c101904 */
.L_x_14:
[----:B------:R-:W-:Y:S05]  /*0b30*/  BSYNC.RECONVERGENT B2 ;  /* 0x0000000000027941 */ /* 0x000fea0003800200 */
.L_x_13:
[----:B------:R-:W-:-:S13]  /*0b40*/  ISETP.NE.OR P0, PT, R24, RZ, P0 ;  /* 0x000000ff1800720c */ /* 0x000fda0000705670 */
[----:B------:R-:W-:Y:S05]  /*0b50*/  @!P0 BREAK.RELIABLE B1 ;  /* 0x0000000000018942 */ /* 0x000fea0003800100 */
[----:B------:R-:W-:Y:S05]  /*0b60*/  @!P0 BRA `(.L_x_7) ;  /* 0x00000000003c8947 */ /* 0x000fea0003800000 */
.L_x_9:
[----:B------:R-:W-:Y:S05]  /*0b70*/  BSYNC.RELIABLE B1 ;  /* 0x0000000000017941 */ /* 0x000fea0003800100 */
.L_x_8:
[----:B-1----:R-:W0:Y:S01]  /*0b80*/  LDC.64 R8, c[0x0][0x3a0] ;  /* 0x0000e800ff087b82 */ /* 0x002e220000000a00 */
[----:B---3--:R-:W-:-:S07]  /*0b90*/  IMAD.MOV.U32 R21, RZ, RZ, 0x7fc00000 ;  /* 0x7fc00000ff157424 */ /* 0x008fce00078e00ff */
.L_x_15:
[----:B0-2---:R-:W-:Y:S01]  /*0ba0*/  IMAD.WIDE R10, R27, 0x4, R8 ;  /* 0x000000041b0a7825 */ /* 0x005fe200078e0208 */
[----:B------:R-:W-:-:S03]  /*0bb0*/  IADD3 R24, PT, PT, R24, 0x4, RZ ;  /* 0x0000000418187810 */ /* 0x000fc60007ffe0ff */
[C---:B------:R-:W-:Y:S01]  /*0bc0*/  IMAD R27, R2.reuse, 0x4, R27 ;  /* 0x00000004021b7824 */ /* 0x040fe200078e021b */
[----:B------:R2:W-:Y:S01]  /*0bd0*/  STG.E desc[UR4][R10.64], R21 ;  /* 0x000000150a007986 */ /* 0x0005e2000c101904 */
[----:B------:R-:W-:Y:S01]  /*0be0*/  IMAD.WIDE R14, R2, 0x4, R10 ;  /* 0x00000004020e7825 */ /* 0x000fe200078e020a */
[----:B------:R-:W-:-:S04]  /*0bf0*/  ISETP.NE.AND P0, PT, R24, RZ, PT ;  /* 0x000000ff1800720c */ /* 0x000fc80003f05270 */
[----:B------:R2:W-:Y:S01]  /*0c00*/  STG.E desc[UR4][R14.64], R21 ;  /* 0x000000150e007986 */ /* 0x0005e2000c101904 */
[----:B------:R-:W-:-:S05]  /*0c10*/  IMAD.WIDE R16, R2, 0x4, R14 ;  /* 0x0000000402107825 */ /* 0x000fca00078e020e */
[----:B------:R2:W-:Y:S01]  /*0c20*/  STG.E desc[UR4][R16.64], R21 ;  /* 0x0000001510007986 */ /* 0x0005e2000c101904 */
[----:B------:R-:W-:-:S05]  /*0c30*/  IMAD.WIDE R18, R2, 0x4, R16 ;  /* 0x0000000402127825 */ /* 0x000fca00078e0210 */
[----:B------:R2:W-:Y:S01]  /*0c40*/  STG.E desc[UR4][R18.64], R21 ;  /* 0x0000001512007986 */ /* 0x0005e2000c101904 */
[----:B------:R-:W-:Y:S05]  /*0c50*/  @P0 BRA `(.L_x_15) ;  /* 0xfffffffc00d00947 */ /* 0x000fea000383ffff */
.L_x_7:
[----:B------:R-:W-:Y:S05]  /*0c60*/  BSYNC.RECONVERGENT B0 ;  /* 0x0000000000007941 */ /* 0x000fea0003800200 */
.L_x_6:
[----:B------:R-:W-:Y:S01]  /*0c70*/  ISETP.NE.AND P0, PT, R7, RZ, PT ;  /* 0x000000ff0700720c */ /* 0x000fe20003f05270 */
[----:B------:R-:W-:-:S12]  /*0c80*/  BSSY.RECONVERGENT B0, `(.L_x_5) ;  /* 0x000000c000007945 */ /* 0x000fd80003800200 */
[----:B------:R-:W-:Y:S05]  /*0c90*/  @!P0 BRA `(.L_x_16) ;  /* 0x0000000000288947 */ /* 0x000fea0003800000 */
[----:B-123--:R-:W0:Y:S01]  /*0ca0*/  LDC.64 R10, c[0x0][0x3a0] ;  /* 0x0000e800ff0a7b82 */ /* 0x00ee220000000a00 */
[----:B------:R-:W-:Y:S01]  /*0cb0*/  IMAD R5, R5, R2, R3 ;  /* 0x0000000205057224 */ /* 0x000fe200078e0203 */
[----:B------:R-:W-:Y:S01]  /*0cc0*/  IADD3 R7, PT, PT, -R7, RZ, RZ ;  /* 0x000000ff07077210 */ /* 0x000fe20007ffe1ff */
[----:B------:R-:W-:-:S07]  /*0cd0*/  IMAD.MOV.U32 R15, RZ, RZ, 0x7fc00000 ;  /* 0x7fc00000ff0f7424 */ /* 0x000fce00078e00ff */
.L_x_17:
[----:B0-----:R-:W-:Y:S01]  /*0ce0*/  IMAD.WIDE R8, R5, 0x4, R10 ;  /* 0x0000000405087825 */ /* 0x001fe200078e020a */
[----:B------:R-:W-:-:S03]  /*0cf0*/  IADD3 R7, PT, PT, R7, 0x1, RZ ;  /* 0x0000000107077810 */ /* 0x000fc60007ffe0ff */
[----:B------:R-:W-:Y:S01]  /*0d00*/  IMAD.IADD R5, R5, 0x1, R2 ;  /* 0x0000000105057824 */ /* 0x000fe200078e0202 */
[----:B------:R4:W-:Y:S01]  /*0d10*/  STG.E desc[UR4][R8.64], R15 ;  /* 0x0000000f08007986 */ /* 0x0009e2000c101904 */
[----:B------:R-:W-:-:S13]  /*0d20*/  ISETP.NE.AND P0, PT, R7, RZ, PT ;  /* 0x000000ff0700720c */ /* 0x000fda0003f05270 */
[----:B----4-:R-:W-:Y:S05]  /*0d30*/  @P0 BRA `(.L_x_17) ;  /* 0xfffffffc00e80947 */ /* 0x010fea000383ffff */
.L_x_16:
[----:B------:R-:W-:Y:S05]  /*0d40*/  BSYNC.RECONVERGENT B0 ;  /* 0x0000000000007941 */ /* 0x000fea0003800200 */
.L_x_5:
[----:B------:R-:W-:-:S13]  /*0d50*/  ISETP.GE.AND P0, PT, R13, R4, PT ;  /* 0x000000040d00720c */ /* 0x000fda0003f06270 */
[----:B------:R-:W-:Y:S05]  /*0d60*/  @P0 EXIT ;  /* 0x000000000000094d */ /* 0x000fea0003800000 */
[----:B------:R-:W-:-:S04]  /*0d70*/  I2FP.F32.U32 R0, R0 ;  /* 0x0000000000007245 */ /* 0x000fc80000201000 */
[----:B------:R-:W-:-:S04]  /*0d80*/  IADD3 R2, PT, PT, R0, 0x1800000, RZ ;  /* 0x0180000000027810 */ /* 0x000fc80007ffe0ff */
[----:B------:R-:W-:-:S04]  /*0d90*/  LOP3.LUT R2, R2, 0x7f800000, RZ, 0xc0, !PT ;  /* 0x7f80000002027812 */ /* 0x000fc800078ec0ff */
[----:B------:R-:W-:-:S13]  /*0da0*/  ISETP.GT.U32.AND P0, PT, R2, 0x1ffffff, PT ;  /* 0x01ffffff0200780c */ /* 0x000fda0003f04070 */
[----:B------:R-:W-:Y:S05]  /*0db0*/  @P0 BRA `(.L_x_18) ;  /* 0x0000000000100947 */ /* 0x000fea0003800000 */
[----:B------:R-:W-:-:S07]  /*0dc0*/  MOV R2, 0xde0 ;  /* 0x00000de000027802 */ /* 0x000fce0000000f00 */
[----:B-123--:R-:W-:Y:S05]  /*0dd0*/  CALL.REL.NOINC `($__internal_0_$__cuda_sm20_rcp_rn_f32_slowpath) ;  /* 0x0000001000747944 */ /* 0x00efea0003c00000 */
[----:B------:R-:W-:Y:S01]  /*0de0*/  IMAD.MOV.U32 R4, RZ, RZ, R0 ;  /* 0x000000ffff047224 */ /* 0x000fe200078e0000 */
[----:B------:R-:W-:Y:S06]  /*0df0*/  BRA `(.L_x_19) ;  /* 0x0000000000107947 */ /* 0x000fec0003800000 */
.L_x_18:
[----:B------:R-:W0:Y:S02]  /*0e00*/  MUFU.RCP R5, R0 ;  /* 0x0000000000057308 */ /* 0x000e240000001000 */
[----:B0-----:R-:W-:-:S04]  /*0e10*/  FFMA R2, R0, R5, -1 ;  /* 0xbf80000000027423 */ /* 0x001fc80000000005 */
[----:B------:R-:W-:-:S04]  /*0e20*/  FADD.FTZ R2, -R2, -RZ ;  /* 0x800000ff02027221 */ /* 0x000fc80000010100 */
[----:B------:R-:W-:-:S07]  /*0e30*/  FFMA R4, R5, R2, R5 ;  /* 0x0000000205047223 */ /* 0x000fce0000000005 */
.L_x_19:
[----:B------:R-:W0:Y:S01]  /*0e40*/  LDC R0, c[0x0][0x394] ;  /* 0x0000e500ff007b82 */ /* 0x000e220000000800 */
[----:B------:R-:W-:Y:S01]  /*0e50*/  BSSY.RECONVERGENT B2, `(.L_x_20) ;  /* 0x0000041000027945 */ /* 0x000fe20003800200 */
[----:B-123--:R-:W-:Y:S02]  /*0e60*/  HFMA2 R17, -RZ, RZ, 0, 0 ;  /* 0x00000000ff117431 */ /* 0x00efe400000001ff */
[----:B------:R-:W-:Y:S01]  /*0e70*/  FADD R5, -R4, 1 ;  /* 0x3f80000004057421 */ /* 0x000fe20000000100 */
[----:B------:R-:W-:Y:S01]  /*0e80*/  IMAD.MOV.U32 R19, RZ, RZ, RZ ;  /* 0x000000ffff137224 */ /* 0x000fe200078e00ff */
[----:B0-----:R-:W-:-:S04]  /*0e90*/  VIADDMNMX R7, R0, 0xffffffff, R13, PT ;  /* 0xffffffff00077846 */ /* 0x001fc8000380010d */
[----:B------:R-:W-:-:S13]  /*0ea0*/  ISETP.GE.AND P0, PT, R6, R7, PT ;  /* 0x000000070600720c */ /* 0x000fda0003f06270 */
[----:B------:R-:W-:Y:S05]  /*0eb0*/  @P0 BRA `(.L_x_21) ;  /* 0x0000000000580947 */ /* 0x000fea0003800000 */
[----:B------:R-:W0:Y:S01]  /*0ec0*/  LDC.64 R8, c[0x0][0x380] ;  /* 0x0000e000ff087b82 */ /* 0x000e220000000a00 */
[----:B------:R-:W-:Y:S01]  /*0ed0*/  MOV R19, RZ ;  /* 0x000000ff00137202 */ /* 0x000fe20000000f00 */
[----:B------:R-:W-:Y:S01]  /*0ee0*/  IMAD.MOV.U32 R2, RZ, RZ, R6 ;  /* 0x000000ffff027224 */ /* 0x000fe200078e0006 */
[----:B------:R-:W-:-:S07]  /*0ef0*/  MOV R17, RZ ;  /* 0x000000ff00117202 */ /* 0x000fce0000000f00 */
.L_x_23:
[----:B------:R-:W1:Y:S02]  /*0f00*/  LDCU UR6, c[0x0][0x390] ;  /* 0x00007200ff0677ac */ /* 0x000e640008000800 */
[----:B-1----:R-:W-:-:S04]  /*0f10*/  IMAD.U32 R0, RZ, RZ, UR6 ;  /* 0x00000006ff007e24 */ /* 0x002fc8000f8e00ff */
[----:B------:R-:W-:-:S05]  /*0f20*/  IMAD R15, R2, R0, R3 ;  /* 0x00000000020f7224 */ /* 0x000fca00078e0203 */
[C---:B------:R-:W-:Y:S01]  /*0f30*/  IADD3 R11, PT, PT, R15.reuse, R0, RZ ;  /* 0x000000000f0b7210 */ /* 0x040fe20007ffe0ff */
[----:B0-----:R-:W-:-:S04]  /*0f40*/  IMAD.WIDE R14, R15, 0x4, R8 ;  /* 0x000000040f0e7825 */ /* 0x001fc800078e0208 */
[----:B------:R-:W-:Y:S02]  /*0f50*/  IMAD.WIDE R10, R11, 0x4, R8 ;  /* 0x000000040b0a7825 */ /* 0x000fe400078e0208 */
[----:B------:R-:W2:Y:S04]  /*0f60*/  LDG.E.CONSTANT R15, desc[UR4][R14.64] ;  /* 0x000000040e0f7981 */ /* 0x000ea8000c1e9900 */
[----:B------:R-:W2:Y:S02]  /*0f70*/  LDG.E.CONSTANT R10, desc[UR4][R10.64] ;  /* 0x000000040a0a7981 */ /* 0x000ea4000c1e9900 */
[----:B--2---:R-:W-:-:S05]  /*0f80*/  FADD R12, R10, -R15 ;  /* 0x8000000f0a0c7221 */ /* 0x004fca0000000000 */
[----:B------:R-:W-:-:S13]  /*0f90*/  FSETP.NE.AND P0, PT, |R12|, +INF , PT ;  /* 0x7f8000000c00780b */ /* 0x000fda0003f05200 */
[----:B------:R-:W-:Y:S05]  /*0fa0*/  @!P0 BRA `(.L_x_22) ;  /* 0x0000000000908947 */ /* 0x000fea0003800000 */
[----:B------:R-:W-:Y:S02]  /*0fb0*/  IADD3 R2, PT, PT, R2, 0x1, RZ ;  /* 0x0000000102027810 */ /* 0x000fe40007ffe0ff */
[----:B------:R-:W-:Y:S02]  /*0fc0*/  FSETP.GT.AND P0, PT, R10, R15, PT ;  /* 0x0000000f0a00720b */ /* 0x000fe40003f04000 */
[----:B------:R-:W-:Y:S02]  /*0fd0*/  ISETP.NE.AND P2, PT, R2, R7, PT ;  /* 0x000000070200720c */ /* 0x000fe40003f45270 */
[----:B------:R-:W-:-:S09]  /*0fe0*/  FSETP.GEU.AND P1, PT, R10, R15, PT ;  /* 0x0000000f0a00720b */ /* 0x000fd20003f2e000 */
[----:B------:R-:W-:-:S04]  /*0ff0*/  @P0 FADD R17, R12, R17 ;  /* 0x000000110c110221 */ /* 0x000fc80000000000 */
[----:B------:R-:W-:Y:S01]  /*1000*/  @!P1 FADD R19, -R12, R19 ;  /* 0x000000130c139221 */ /* 0x000fe20000000100 */
[----:B------:R-:W-:Y:S06]  /*1010*/  @P2 BRA `(.L_x_23) ;  /* 0xfffffffc00b82947 */ /* 0x000fec000383ffff */
.L_x_21:
[C---:B------:R-:W-:Y:S01]  /*1020*/  FMUL R22, R4.reuse, R17 ;  /* 0x0000001104167220 */ /* 0x040fe20000400000 */
[----:B------:R-:W-:Y:S01]  /*1030*/  FMUL R8, R4, R19 ;  /* 0x0000001304087220 */ /* 0x000fe20000400000 */
[----:B------:R-:W-:Y:S01]  /*1040*/  BSSY.RECONVERGENT B3, `(.L_x_24) ;  /* 0x0000013000037945 */ /* 0x000fe20003800200 */
[----:B------:R-:W-:Y:S02]  /*1050*/  IMAD.MOV.U32 R9, RZ, RZ, 0x42480000 ;  /* 0x42480000ff097424 */ /* 0x000fe400078e00ff */
[----:B------:R-:W-:-:S05]  /*1060*/  FADD R11, R22, R8 ;  /* 0x00000008160b7221 */ /* 0x000fca0000000000 */
[----:B------:R-:W-:-:S13]  /*1070*/  FSETP.NEU.AND P0, PT, R11, RZ, PT ;  /* 0x000000ff0b00720b */ /* 0x000fda0003f0d000 */
[----:B------:R-:W-:Y:S05]  /*1080*/  @!P0 BRA `(.L_x_25) ;  /* 0x0000000000388947 */ /* 0x000fea0003800000 */
[----:B------:R-:W0:Y:S01]  /*1090*/  MUFU.RCP R2, R11 ;  /* 0x0000000b00027308 */ /* 0x000e220000001000 */
[----:B------:R-:W-:Y:S01]  /*10a0*/  FMUL R0, R22, 100 ;  /* 0x42c8000016007820 */ /* 0x000fe20000400000 */
[----:B------:R-:W-:Y:S06]  /*10b0*/  BSSY.RECONVERGENT B4, `(.L_x_25) ;  /* 0x000000b000047945 */ /* 0x000fec0003800200 */
[----:B------:R-:W1:Y:S01]  /*10c0*/  FCHK P0, R0, R11 ;  /* 0x0000000b00007302 */ /* 0x000e620000000000 */
[----:B0-----:R-:W-:-:S04]  /*10d0*/  FFMA R7, -R11, R2, 1 ;  /* 0x3f8000000b077423 */ /* 0x001fc80000000102 */
[----:B------:R-:W-:-:S04]  /*10e0*/  FFMA R7, R2, R7, R2 ;  /* 0x0000000702077223 */ /* 0x000fc80000000002 */
[----:B------:R-:W-:-:S04]  /*10f0*/  FFMA R2, R0, R7, RZ ;  /* 0x0000000700027223 */ /* 0x000fc800000000ff */
[----:B------:R-:W-:-:S04]  /*1100*/  FFMA R9, -R11, R2, R0 ;  /* 0x000000020b097223 */ /* 0x000fc80000000100 */
[----:B------:R-:W-:Y:S01]  /*1110*/  FFMA R9, R7, R9, R2 ;  /* 0x0000000907097223 */ /* 0x000fe20000000002 */
[----:B-1----:R-:W-:Y:S06]  /*1120*/  @!P0 BRA `(.L_x_26) ;  /* 0x00000000000c8947 */ /* 0x002fec0003800000 */
[----:B------:R-:W-:-:S07]  /*1130*/  MOV R2, 0x1150 ;  /* 0x0000115000027802 */ /* 0x000fce0000000f00 */
[----:B------:R-:W-:Y:S05]  /*1140*/  CALL.REL.NOINC `($__internal_1_$__cuda_sm3x_div_rn_noftz_f32_slowpath) ;  /* 0x00000010006c7944 */ /* 0x000fea0003c00000 */
[----:B------:R-:W-:-:S07]  /*1150*/  MOV R9, R0 ;  /* 0x0000000000097202 */ /* 0x000fce0000000f00 */
.L_x_26:
[----:B------:R-:W-:Y:S05]  /*1160*/  BSYNC.RECONVERGENT B4 ;  /* 0x0000000000047941 */ /* 0x000fea0003800200 */
.L_x_25:
[----:B------:R-:W-:Y:S05]  /*1170*/  BSYNC.RECONVERGENT B3 ;  /* 0x0000000000037941 */ /* 0x000fea0003800200 */
.L_x_24:
[----:B------:R-:W0:Y:S01]  /*1180*/  LDCU UR6, c[0x0][0x390] ;  /* 0x00007200ff0677ac */ /* 0x000e220008000800 */
[----:B------:R-:W1:Y:S01]  /*1190*/  LDC.64 R10, c[0x0][0x3a0] ;  /* 0x0000e800ff0a7b82 */ /* 0x000e620000000a00 */
[----:B0-----:R-:W-:-:S05]  /*11a0*/  MOV R0, UR6 ;  /* 0x0000000600007c02 */ /* 0x001fca0008000f00 */
[----:B------:R-:W-:-:S04]  /*11b0*/  IMAD R7, R13, R0, R3 ;  /* 0x000000000d077224 */ /* 0x000fc800078e0203 */
[----:B-1----:R-:W-:-:S05]  /*11c0*/  IMAD.WIDE R10, R7, 0x4, R10 ;  /* 0x00000004070a7825 */ /* 0x002fca00078e020a */
[----:B------:R0:W-:Y:S01]  /*11d0*/  STG.E desc[UR4][R10.64], R9 ;  /* 0x000000090a007986 */ /* 0x0001e2000c101904 */
[----:B------:R-:W-:Y:S05]  /*11e0*/  BRA `(.L_x_27) ;  /* 0x00000000001c7947 */ /* 0x000fea0003800000 */
.L_x_22:
[----:B------:R-:W0:Y:S01]  /*11f0*/  LDC.64 R8, c[0x0][0x3a0] ;  /* 0x0000e800ff087b82 */ /* 0x000e220000000a00 */
[----:B------:R-:W-:Y:S01]  /*1200*/  IMAD R7, R13, R0, R3 ;  /* 0x000000000d077224 */ /* 0x000fe200078e0203 */
[----:B------:R-:W-:Y:S01]  /*1210*/  MOV R22, 0x7fc00000 ;  /* 0x7fc0000000167802 */ /* 0x000fe20000000f00 */
[----:B------:R-:W-:Y:S02]  /*1220*/  IMAD.MOV.U32 R15, RZ, RZ, 0x7fc00000 ;  /* 0x7fc00000ff0f7424 */ /* 0x000fe400078e00ff */
[----:B0-----:R-:W-:Y:S01]  /*1230*/  IMAD.WIDE R10, R7, 0x4, R8 ;  /* 0x00000004070a7825 */ /* 0x001fe200078e0208 */
[----:B------:R-:W-:-:S04]  /*1240*/  MOV R8, 0x7fc00000 ;  /* 0x7fc0000000087802 */ /* 0x000fc80000000f00 */
[----:B------:R1:W-:Y:S03]  /*1250*/  STG.E desc[UR4][R10.64], R15 ;  /* 0x0000000f0a007986 */ /* 0x0003e6000c101904 */
.L_x_27:
[----:B------:R-:W-:Y:S05]  /*1260*/  BSYNC.RECONVERGENT B2 ;  /* 0x0000000000027941 */ /* 0x000fea0003800200 */
.L_x_20:
[----:B0-----:R-:W0:Y:S01]  /*1270*/  LDC R9, c[0x0][0x394] ;  /* 0x0000e500ff097b82 */ /* 0x001e220000000800 */
[----:B------:R-:W-:-:S05]  /*1280*/  VIADD R2, R13, 0x1 ;  /* 0x000000010d027836 */ /* 0x000fca0000000000 */
[----:B0-----:R-:W-:-:S13]  /*1290*/  ISETP.GE.AND P0, PT, R2, R9, PT ;  /* 0x000000090200720c */ /* 0x001fda0003f06270 */
[----:B------:R-:W-:Y:S05]  /*12a0*/  @P0 EXIT ;  /* 0x000000000000094d */ /* 0x000fea0003800000 */
[----:B------:R-:W0:Y:S01]  /*12b0*/  LDCU UR6, c[0x0][0x398] ;  /* 0x00007300ff0677ac */ /* 0x000e220008000800 */
[----:B------:R-:W-:Y:S01]  /*12c0*/  LOP3.LUT R6, RZ, R6, RZ, 0x33, !PT ;  /* 0x00000006ff067212 */ /* 0x000fe200078e33ff */
[----:B------:R-:W-:Y:S03]  /*12d0*/  BSSY.RECONVERGENT B2, `(.L_x_28) ;  /* 0x0000035000027945 */ /* 0x000fe60003800200 */
[----:B0-----:R-:W-:Y:S02]  /*12e0*/  IADD3 R6, PT, PT, R6, -UR6, R9 ;  /* 0x8000000606067c10 */ /* 0x001fe4000fffe009 */
[----:B------:R-:W-:Y:S02]  /*12f0*/  MOV R9, R13 ;  /* 0x0000000d00097202 */ /* 0x000fe40000000f00 */
[----:B------:R-:W-:-:S13]  /*1300*/  LOP3.LUT P0, R6, R6, 0x3, RZ, 0xc0, !PT ;  /* 0x0000000306067812 */ /* 0x000fda000780c0ff */
[----:B------:R-:W-:Y:S05]  /*1310*/  @!P0 BRA `(.L_x_29) ;  /* 0x0000000000c08947 */ /* 0x000fea0003800000 */
[----:B-1----:R-:W0:Y:S01]  /*1320*/  LDC.64 R14, c[0x0][0x3a0] ;  /* 0x0000e800ff0e7b82 */ /* 0x002e220000000a00 */
[----:B------:R-:W-:Y:S01]  /*1330*/  IMAD R12, R2, R0, R3 ;  /* 0x00000000020c7224 */ /* 0x000fe200078e0203 */
[----:B------:R-:W-:-:S06]  /*1340*/  IADD3 R6, PT, PT, -R6, RZ, RZ ;  /* 0x000000ff06067210 */ /* 0x000fcc0007ffe1ff */
[----:B------:R-:W1:Y:S02]  /*1350*/  LDC.64 R16, c[0x0][0x380] ;  /* 0x0000e000ff107b82 */ /* 0x000e640000000a00 */
.L_x_33:
[----:B-1----:R-:W-:-:S04]  /*1360*/  IMAD.WIDE R18, R12, 0x4, R16 ;  /* 0x000000040c127825 */ /* 0x002fc800078e0210 */
[----:B------:R-:W-:Y:S02]  /*1370*/  IMAD.WIDE R10, R7, 0x4, R16 ;  /* 0x00000004070a7825 */ /* 0x000fe400078e0210 */
[----:B------:R1:W2:Y:S04]  /*1380*/  LDG.E.CONSTANT R18, desc[UR4][R18.64] ;  /* 0x0000000412127981 */ /* 0x0002a8000c1e9900 */
[----:B------:R-:W2:Y:S01]  /*1390*/  LDG.E.CONSTANT R11, desc[UR4][R10.64] ;  /* 0x000000040a0b7981 */ /* 0x000ea2000c1e9900 */
[----:B------:R-:W-:Y:S01]  /*13a0*/  BSSY.RECONVERGENT B3, `(.L_x_30) ;  /* 0x000001d000037945 */ /* 0x000fe20003800200 */
[----:B-1----:R-:W-:Y:S02]  /*13b0*/  HFMA2 R19, -RZ, RZ, 3.140625, 0 ;  /* 0x42480000ff137431 */ /* 0x002fe400000001ff */
[C---:B--2---:R-:W-:Y:S01]  /*13c0*/  FADD R0, R18.reuse, -R11 ;  /* 0x8000000b12007221 */ /* 0x044fe20000000000 */
[----:B------:R-:W-:-:S04]  /*13d0*/  FSETP.GEU.AND P0, PT, R18, R11, PT ;  /* 0x0000000b1200720b */ /* 0x000fc80003f0e000 */
[----:B------:R-:W-:Y:S02]  /*13e0*/  FMNMX R9, RZ, R0, !PT ;  /* 0x00000000ff097209 */ /* 0x000fe40007800000 */
[----:B------:R-:W-:-:S03]  /*13f0*/  FSEL R21, -R0, RZ, !P0 ;  /* 0x000000ff00157208 */ /* 0x000fc60004000100 */
[-C--:B------:R-:W-:Y:S01]  /*1400*/  FMUL R0, R9, R4.reuse ;  /* 0x0000000409007220 */ /* 0x080fe20000400000 */
[----:B------:R-:W-:Y:S02]  /*1410*/  IMAD.MOV.U32 R9, RZ, RZ, R2 ;  /* 0x000000ffff097224 */ /* 0x000fe400078e0002 */
[----:B------:R-:W-:Y:S01]  /*1420*/  FMUL R21, R21, R4 ;  /* 0x0000000415157220 */ /* 0x000fe20000400000 */
[----:B------:R-:W-:-:S03]  /*1430*/  FFMA R22, R5, R22, R0 ;  /* 0x0000001605167223 */ /* 0x000fc60000000000 */
[----:B------:R-:W-:-:S04]  /*1440*/  FFMA R8, R5, R8, R21 ;  /* 0x0000000805087223 */ /* 0x000fc80000000015 */
[----:B------:R-:W-:-:S05]  /*1450*/  FADD R21, R22, R8 ;  /* 0x0000000816157221 */ /* 0x000fca0000000000 */
[----:B------:R-:W-:-:S13]  /*1460*/  FSETP.NEU.AND P0, PT, R21, RZ, PT ;  /* 0x000000ff1500720b */ /* 0x000fda0003f0d000 */
[----:B------:R-:W-:Y:S05]  /*1470*/  @!P0 BRA `(.L_x_31) ;  /* 0x00000000003c8947 */ /* 0x000fea0003800000 */
[----:B------:R-:W1:Y:S01]  /*1480*/  MUFU.RCP R2, R21 ;  /* 0x0000001500027308 */ /* 0x000e620000001000 */
[----:B------:R-:W-:Y:S01]  /*1490*/  FMUL R0, R22, 100 ;  /* 0x42c8000016007820 */ /* 0x000fe20000400000 */
[----:B------:R-:W-:Y:S06]  /*14a0*/  BSSY.RECONVERGENT B4, `(.L_x_31) ;  /* 0x000000c000047945 */ /* 0x000fec0003800200 */
[----:B------:R-:W2:Y:S01]  /*14b0*/  FCHK P0, R0, R21 ;  /* 0x0000001500007302 */ /* 0x000ea20000000000 */
[----:B-1----:R-:W-:-:S04]  /*14c0*/  FFMA R11, -R21, R2, 1 ;  /* 0x3f800000150b7423 */ /* 0x002fc80000000102 */
[----:B------:R-:W-:-:S04]  /*14d0*/  FFMA R11, R2, R11, R2 ;  /* 0x0000000b020b7223 */ /* 0x000fc80000000002 */
[----:B------:R-:W-:-:S04]  /*14e0*/  FFMA R2, R0, R11, RZ ;  /* 0x0000000b00027223 */ /* 0x000fc800000000ff */
[----:B------:R-:W-:-:S04]  /*14f0*/  FFMA R10, -R21, R2, R0 ;  /* 0x00000002150a7223 */ /* 0x000fc80000000100 */
[----:B------:R-:W-:Y:S01]  /*1500*/  FFMA R19, R11, R10, R2 ;  /* 0x0000000a0b137223 */ /* 0x000fe20000000002 */
[----:B--2---:R-:W-:Y:S06]  /*1510*/  @!P0 BRA `(.L_x_32) ;  /* 0x0000000000108947 */ /* 0x004fec0003800000 */
[----:B------:R-:W-:Y:S02]  /*1520*/  MOV R11, R21 ;  /* 0x00000015000b7202 */ /* 0x000fe40000000f00 */
[----:B------:R-:W-:-:S07]  /*1530*/  MOV R2, 0x1550 ;  /* 0x0000155000027802 */ /* 0x000fce0000000f00 */
[----:B0-----:R-:W-:Y:S05]  /*1540*/  CALL.REL.NOINC `($__internal_1_$__cuda_sm3x_div_rn_noftz_f32_slowpath) ;  /* 0x0000000c006c7944 */ /* 0x001fea0003c00000 */
[----:B------:R-:W-:-:S07]  /*1550*/  IMAD.MOV.U32 R19, RZ, RZ, R0 ;  /* 0x000000ffff137224 */ /* 0x000fce00078e0000 */
.L_x_32:
[----:B------:R-:W-:Y:S05]  /*1560*/  BSYNC.RECONVERGENT B4 ;  /* 0x0000000000047941 */ /* 0x000fea0003800200 */
.L_x_31:
[----:B------:R-:W-:Y:S05]  /*1570*/  BSYNC.RECONVERGENT B3 ;  /* 0x0000000000037941 */ /* 0x000fea0003800200 */
.L_x_30:
[----:B0-----:R-:W-:Y:S01]  /*1580*/  IMAD.WIDE R10, R12, 0x4, R14 ;  /* 0x000000040c0a7825 */ /* 0x001fe200078e020e */
[----:B------:R-:W0:Y:S01]  /*1590*/  LDCU UR6, c[0x0][0x390] ;  /* 0x00007200ff0677ac */ /* 0x000e220008000800 */
[----:B------:R-:W-:Y:S02]  /*15a0*/  IADD3 R6, PT, PT, R6, 0x1, RZ ;  /* 0x0000000106067810 */ /* 0x000fe40007ffe0ff */
[----:B------:R-:W-:Y:S01]  /*15b0*/  VIADD R2, R9, 0x1 ;  /* 0x0000000109027836 */ /* 0x000fe20000000000 */
[----:B------:R2:W-:Y:S01]  /*15c0*/  STG.E desc[UR4][R10.64], R19 ;  /* 0x000000130a007986 */ /* 0x0005e2000c101904 */
[----:B------:R-:W-:Y:S02]  /*15d0*/  ISETP.NE.AND P0, PT, R6, RZ, PT ;  /* 0x000000ff0600720c */ /* 0x000fe40003f05270 */
[----:B0-----:R-:W-:-:S04]  /*15e0*/  MOV R0, UR6 ;  /* 0x0000000600007c02 */ /* 0x001fc80008000f00 */
[-C--:B------:R-:W-:Y:S02]  /*15f0*/  IADD3 R12, PT, PT, R12, R0.reuse, RZ ;  /* 0x000000000c0c7210 */ /* 0x080fe40007ffe0ff */
[----:B------:R-:W-:-:S05]  /*1600*/  IADD3 R7, PT, PT, R7, R0, RZ ;  /* 0x0000000007077210 */ /* 0x000fca0007ffe0ff */
[----:B--2---:R-:W-:Y:S05]  /*1610*/  @P0 BRA `(.L_x_33) ;  /* 0xfffffffc00500947 */ /* 0x004fea000383ffff */
.L_x_29:
[----:B------:R-:W-:Y:S05]  /*1620*/  BSYNC.RECONVERGENT B2 ;  /* 0x0000000000027941 */ /* 0x000fea0003800200 */
.L_x_28:
[----:B------:R-:W0:Y:S02]  /*1630*/  LDC R6, c[0x0][0x394] ;  /* 0x0000e500ff067b82 */ /* 0x000e240000000800 */
[----:B0-----:R-:W-:-:S04]  /*1640*/  IADD3 R6, PT, PT, -R13, -0x2, R6 ;  /* 0xfffffffe0d067810 */ /* 0x001fc80007ffe106 */
[----:B------:R-:W-:-:S13]  /*1650*/  ISETP.GE.U32.AND P0, PT, R6, 0x3, PT ;  /* 0x000000030600780c */ /* 0x000fda0003f06070 */
[----:B------:R-:W-:Y:S05]  /*1660*/  @!P0 EXIT ;  /* 0x000000000000894d */ /* 0x000fea0003800000 */
[----:B------:R-:W0:Y:S01]  /*1670*/  LDC R6, c[0x0][0x390] ;  /* 0x0000e400ff067b82 */ /* 0x000e220000000800 */
[C---:B------:R-:W-:Y:S02]  /*1680*/  IMAD R7, R2.reuse, R0, R3 ;  /* 0x0000000002077224 */ /* 0x040fe400078e0203 */
[----:B------:R-:W-:-:S05]  /*1690*/  VIADD R20, R2, 0x3 ;  /* 0x0000000302147836 */ /* 0x000fca0000000000 */
[----:B------:R-:W2:Y:S08]  /*16a0*/  LDC.64 R18, c[0x0][0x3a0] ;  /* 0x0000e800ff127b82 */ /* 0x000eb00000000a00 */
[----:B------:R-:W3:Y:S08]  /*16b0*/  LDC.64 R16, c[0x0][0x380] ;  /* 0x0000e000ff107b82 */ /* 0x000ef00000000a00 */
[----:B-1----:R-:W1:Y:S02]  /*16c0*/  LDC.64 R14, c[0x0][0x390] ;  /* 0x0000e400ff0e7b82 */ /* 0x002e640000000a00 */
.L_x_46:
[----:B------:R-:W4:Y:S01]  /*16d0*/  LDCU UR6, c[0x0][0x390] ;  /* 0x00007200ff0677ac */ /* 0x000f220008000800 */
[----:B---3--:R-:W-:-:S04]  /*16e0*/  IMAD.WIDE R12, R7, 0x4, R16 ;  /* 0x00000004070c7825 */ /* 0x008fc800078e0210 */
[----:B----4-:R-:W-:Y:S02]  /*16f0*/  IMAD R11, R9, UR6, R3 ;  /* 0x00000006090b7c24 */ /* 0x010fe4000f8e0203 */
[----:B------:R-:W3:Y:S02]  /*1700*/  LDG.E.CONSTANT R9, desc[UR4][R12.64] ;  /* 0x000000040c097981 */ /* 0x000ee4000c1e9900 */
[----:B------:R-:W-:-:S06]  /*1710*/  IMAD.WIDE R10, R11, 0x4, R16 ;  /* 0x000000040b0a7825 */ /* 0x000fcc00078e0210 */
[----:B------:R-:W3:Y:S01]  /*1720*/  LDG.E.CONSTANT R10, desc[UR4][R10.64] ;  /* 0x000000040a0a7981 */ /* 0x000ee2000c1e9900 */
[----:B------:R-:W-:Y:S01]  /*1730*/  BSSY.RECONVERGENT B2, `(.L_x_34) ;  /* 0x000001c000027945 */ /* 0x000fe20003800200 */
[----:B------:R-:W-:Y:S02]  /*1740*/  HFMA2 R25, -RZ, RZ, 3.140625, 0 ;  /* 0x42480000ff197431 */ /* 0x000fe400000001ff */
[C---:B---3--:R-:W-:Y:S01]  /*1750*/  FADD R0, R9.reuse, -R10 ;  /* 0x8000000a09007221 */ /* 0x048fe20000000000 */
[----:B------:R-:W-:-:S04]  /*1760*/  FSETP.GEU.AND P0, PT, R9, R10, PT ;  /* 0x0000000a0900720b */ /* 0x000fc80003f0e000 */
[----:B------:R-:W-:Y:S02]  /*1770*/  FMNMX R21, RZ, R0, !PT ;  /* 0x00000000ff157209 */ /* 0x000fe40007800000 */
[----:B------:R-:W-:-:S03]  /*1780*/  FSEL R23, -R0, RZ, !P0 ;  /* 0x000000ff00177208 */ /* 0x000fc60004000100 */
[-C--:B------:R-:W-:Y:S02]  /*1790*/  FMUL R0, R21, R4.reuse ;  /* 0x0000000415007220 */ /* 0x080fe40000400000 */
[----:B------:R-:W-:Y:S02]  /*17a0*/  FMUL R23, R23, R4 ;  /* 0x0000000417177220 */ /* 0x000fe40000400000 */
[C---:B------:R-:W-:Y:S02]  /*17b0*/  FFMA R22, R5.reuse, R22, R0 ;  /* 0x0000001605167223 */ /* 0x040fe40000000000 */
[----:B------:R-:W-:-:S04]  /*17c0*/  FFMA R8, R5, R8, R23 ;  /* 0x0000000805087223 */ /* 0x000fc80000000017 */
[----:B------:R-:W-:-:S05]  /*17d0*/  FADD R21, R22, R8 ;  /* 0x0000000816157221 */ /* 0x000fca0000000000 */
[----:B------:R-:W-:-:S13]  /*17e0*/  FSETP.NEU.AND P0, PT, R21, RZ, PT ;  /* 0x000000ff1500720b */ /* 0x000fda0003f0d000 */
[----:B------:R-:W-:Y:S05]  /*17f0*/  @!P0 BRA `(.L_x_35) ;  /* 0x00000000003c8947 */ /* 0x000fea0003800000 */
[----:B------:R-:W3:Y:S01]  /*1800*/  MUFU.RCP R2, R21 ;  /* 0x0000001500027308 */ /* 0x000ee20000001000 */
[----:B------:R-:W-:Y:S01]  /*1810*/  FMUL R0, R22, 100 ;  /* 0x42c8000016007820 */ /* 0x000fe20000400000 */
[----:B------:R-:W-:Y:S06]  /*1820*/  BSSY.RECONVERGENT B3, `(.L_x_35) ;  /* 0x000000c000037945 */ /* 0x000fec0003800200 */
[----:B------:R-:W4:Y:S01]  /*1830*/  FCHK P0, R0, R21 ;  /* 0x0000001500007302 */ /* 0x000f220000000000 */
[----:B---3--:R-:W-:-:S04]  /*1840*/  FFMA R11, -R21, R2, 1 ;  /* 0x3f800000150b7423 */ /* 0x008fc80000000102 */
[----:B------:R-:W-:-:S04]  /*1850*/  FFMA R11, R2, R11, R2 ;  /* 0x0000000b020b7223 */ /* 0x000fc80000000002 */
[----:B------:R-:W-:-:S04]  /*1860*/  FFMA R2, R0, R11, RZ ;  /* 0x0000000b00027223 */ /* 0x000fc800000000ff */
[----:B------:R-:W-:-:S04]  /*1870*/  FFMA R10, -R21, R2, R0 ;  /* 0x00000002150a7223 */ /* 0x000fc80000000100 */
[----:B------:R-:W-:Y:S01]  /*1880*/  FFMA R25, R11, R10, R2 ;  /* 0x0000000a0b197223 */ /* 0x000fe20000000002 */
[----:B----4-:R-:W-:Y:S06]  /*1890*/  @!P0 BRA `(.L_x_36) ;  /* 0x0000000000108947 */ /* 0x010fec0003800000 */
[----:B------:R-:W-:Y:S02]  /*18a0*/  MOV R11, R21 ;  /* 0x00000015000b7202 */ /* 0x000fe40000000f00 */
[----:B------:R-:W-:-:S07]  /*18b0*/  MOV R2, 0x18d0 ;  /* 0x000018d000027802 */ /* 0x000fce0000000f00 */
[----:B012---:R-:W-:Y:S05]  /*18c0*/  CALL.REL.NOINC `($__internal_1_$__cuda_sm3x_div_rn_noftz_f32_slowpath) ;  /* 0x00000008008c7944 */ /* 0x007fea0003c00000 */
[----:B------:R-:W-:-:S07]  /*18d0*/  IMAD.MOV.U32 R25, RZ, RZ, R0 ;  /* 0x000000ffff197224 */ /* 0x000fce00078e0000 */
.L_x_36:
[----:B------:R-:W-:Y:S05]  /*18e0*/  BSYNC.RECONVERGENT B3 ;  /* 0x0000000000037941 */ /* 0x000fea0003800200 */
.L_x_35:
[----:B------:R-:W-:Y:S05]  /*18f0*/  BSYNC.RECONVERGENT B2 ;  /* 0x0000000000027941 */ /* 0x000fea0003800200 */
.L_x_34:
[----:B0-----:R-:W-:-:S05]  /*1900*/  IMAD.WIDE R12, R6, 0x4, R12 ;  /* 0x00000004060c7825 */ /* 0x001fca00078e020c */
[----:B------:R-:W3:Y:S01]  /*1910*/  LDG.E.CONSTANT R21, desc[UR4][R12.64] ;  /* 0x000000040c157981 */ /* 0x000ee2000c1e9900 */
[----:B--2---:R-:W-:Y:S01]  /*1920*/  IMAD.WIDE R28, R7, 0x4, R18 ;  /* 0x00000004071c7825 */ /* 0x004fe200078e0212 */
[----:B------:R-:W-:Y:S03]  /*1930*/  BSSY.RECONVERGENT B2, `(.L_x_37) ;  /* 0x000001c000027945 */ /* 0x000fe60003800200 */
[----:B------:R-:W-:Y:S01]  /*1940*/  HFMA2 R23, -RZ, RZ, 3.140625, 0 ;  /* 0x42480000ff177431 */ /* 0x000fe200000001ff */
[----:B------:R0:W-:Y:S01]  /*1950*/  STG.E desc[UR4][R28.64], R25 ;  /* 0x000000191c007986 */ /* 0x0001e2000c101904 */
[----:B---3--:R-:W-:Y:S01]  /*1960*/  FADD R0, -R9, R21 ;  /* 0x0000001509007221 */ /* 0x008fe20000000100 */
        /* <DEDUP_REMOVED lines=9> */
[----:B0-----:R-:W-:Y:S05]  /*1a00*/  @!P0 BRA `(.L_x_38) ;  /* 0x0000000000388947 */ /* 0x001fea0003800000 */
[----:B------:R-:W0:Y:S01]  /*1a10*/  MUFU.RCP R2, R11 ;  /* 0x0000000b00027308 */ /* 0x000e220000001000 */
[----:B------:R-:W-:Y:S01]  /*1a20*/  FMUL R0, R22, 100 ;  /* 0x42c8000016007820 */ /* 0x000fe20000400000 */
[----:B------:R-:W-:Y:S06]  /*1a30*/  BSSY.RECONVERGENT B3, `(.L_x_38) ;  /* 0x000000b000037945 */ /* 0x000fec0003800200 */
[----:B------:R-:W2:Y:S01]  /*1a40*/  FCHK P0, R0, R11 ;  /* 0x0000000b00007302 */ /* 0x000ea20000000000 */
[----:B0-----:R-:W-:-:S04]  /*1a50*/  FFMA R9, -R11, R2, 1 ;  /* 0x3f8000000b097423 */ /* 0x001fc80000000102 */
[----:B------:R-:W-:-:S04]  /*1a60*/  FFMA R9, R2, R9, R2 ;  /* 0x0000000902097223 */ /* 0x000fc80000000002 */
[----:B------:R-:W-:-:S04]  /*1a70*/  FFMA R2, R0, R9, RZ ;  /* 0x0000000900027223 */ /* 0x000fc800000000ff */
[----:B------:R-:W-:-:S04]  /*1a80*/  FFMA R10, -R11, R2, R0 ;  /* 0x000000020b0a7223 */ /* 0x000fc80000000100 */
[----:B------:R-:W-:Y:S01]  /*1a90*/  FFMA R23, R9, R10, R2 ;  /* 0x0000000a09177223 */ /* 0x000fe20000000002 */
[----:B--2---:R-:W-:Y:S06]  /*1aa0*/  @!P0 BRA `(.L_x_39) ;  /* 0x00000000000c8947 */ /* 0x004fec0003800000 */
[----:B------:R-:W-:-:S07]  /*1ab0*/  MOV R2, 0x1ad0 ;  /* 0x00001ad000027802 */ /* 0x000fce0000000f00 */
[----:B-1----:R-:W-:Y:S05]  /*1ac0*/  CALL.REL.NOINC `($__internal_1_$__cuda_sm3x_div_rn_noftz_f32_slowpath) ;  /* 0x00000008000c7944 */ /* 0x002fea0003c00000 */
[----:B------:R-:W-:-:S07]  /*1ad0*/  MOV R23, R0 ;  /* 0x0000000000177202 */ /* 0x000fce0000000f00 */
.L_x_39:
[----:B------:R-:W-:Y:S05]  /*1ae0*/  BSYNC.RECONVERGENT B3 ;  /* 0x0000000000037941 */ /* 0x000fea0003800200 */
.L_x_38:
[----:B------:R-:W-:Y:S05]  /*1af0*/  BSYNC.RECONVERGENT B2 ;  /* 0x0000000000027941 */ /* 0x000fea0003800200 */
.L_x_37:
[----:B------:R-:W-:-:S05]  /*1b00*/  IMAD.WIDE R12, R6, 0x4, R12 ;  /* 0x00000004060c7825 */ /* 0x000fca00078e020c */
[----:B------:R-:W2:Y:S01]  /*1b10*/  LDG.E.CONSTANT R9, desc[UR4][R12.64] ;  /* 0x000000040c097981 */ /* 0x000ea2000c1e9900 */
[----:B------:R-:W-:Y:S01]  /*1b20*/  IMAD.WIDE R28, R6, 0x4, R28 ;  /* 0x00000004061c7825 */ /* 0x000fe200078e021c */
[----:B------:R-:W-:Y:S04]  /*1b30*/  BSSY.RECONVERGENT B2, `(.L_x_40) ;  /* 0x000001c000027945 */ /* 0x000fe80003800200 */
[----:B------:R0:W-:Y:S01]  /*1b40*/  STG.E desc[UR4][R28.64], R23 ;  /* 0x000000171c007986 */ /* 0x0001e2000c101904 */
[----:B--2---:R-:W-:Y:S01]  /*1b50*/  FADD R0, -R21, R9 ;  /* 0x0000000915007221 */ /* 0x004fe20000000100 */
[----:B------:R-:W-:-:S04]  /*1b60*/  FSETP.GEU.AND P0, PT, R9, R21, PT ;  /* 0x000000150900720b */ /* 0x000fc80003f0e000 */
[----:B------:R-:W-:Y:S02]  /*1b70*/  FMNMX R11, RZ, R0, !PT ;  /* 0x00000000ff0b7209 */ /* 0x000fe40007800000 */
[----:B------:R-:W-:-:S03]  /*1b80*/  FSEL R21, -R0, RZ, !P0 ;  /* 0x000000ff00157208 */ /* 0x000fc60004000100 */
[-C--:B------:R-:W-:Y:S02]  /*1b90*/  FMUL R0, R11, R4.reuse ;  /* 0x000000040b007220 */ /* 0x080fe40000400000 */
[----:B------:R-:W-:Y:S02]  /*1ba0*/  FMUL R21, R21, R4 ;  /* 0x0000000415157220 */ /* 0x000fe40000400000 */
[C---:B------:R-:W-:Y:S02]  /*1bb0*/  FFMA R22, R5.reuse, R22, R0 ;  /* 0x0000001605167223 */ /* 0x040fe40000000000 */
[----:B------:R-:W-:Y:S01]  /*1bc0*/  FFMA R8, R5, R8, R21 ;  /* 0x0000000805087223 */ /* 0x000fe20000000015 */
[----:B------:R-:W-:-:S03]  /*1bd0*/  IMAD.MOV.U32 R21, RZ, RZ, 0x42480000 ;  /* 0x42480000ff157424 */ /* 0x000fc600078e00ff */
        /* <DEDUP_REMOVED lines=16> */
.L_x_42:
[----:B------:R-:W-:Y:S05]  /*1ce0*/  BSYNC.RECONVERGENT B3 ;  /* 0x0000000000037941 */ /* 0x000fea0003800200 */
.L_x_41:
[----:B------:R-:W-:Y:S05]  /*1cf0*/  BSYNC.RECONVERGENT B2 ;  /* 0x0000000000027941 */ /* 0x000fea0003800200 */
.L_x_40:
[----:B------:R-:W-:-:S06]  /*1d00*/  IMAD.WIDE R12, R6, 0x4, R12 ;  /* 0x00000004060c7825 */ /* 0x000fcc00078e020c */
        /* <DEDUP_REMOVED lines=12> */
[----:B------:R-:W-:-:S03]  /*1dd0*/  HFMA2 R11, -RZ, RZ, 3.140625, 0 ;  /* 0x42480000ff0b7431 */ /* 0x000fc600000001ff */
        /* <DEDUP_REMOVED lines=13> */
[----:B------:R-:W-:Y:S01]  /*1eb0*/  IMAD.MOV.U32 R11, RZ, RZ, R13 ;  /* 0x000000ffff0b7224 */ /* 0x000fe200078e000d */
[----:B------:R-:W-:-:S07]  /*1ec0*/  MOV R2, 0x1ee0 ;  /* 0x00001ee000027802 */ /* 0x000fce0000000f00 */
[----:B-1----:R-:W-:Y:S05]  /*1ed0*/  CALL.REL.NOINC `($__internal_1_$__cuda_sm3x_div_rn_noftz_f32_slowpath) ;  /* 0x0000000400087944 */ /* 0x002fea0003c00000 */
[----:B------:R-:W-:-:S07]  /*1ee0*/  MOV R11, R0 ;  /* 0x00000000000b7202 */ /* 0x000fce0000000f00 */
.L_x_45:
[----:B------:R-:W-:Y:S05]  /*1ef0*/  BSYNC.RECONVERGENT B3 ;  /* 0x0000000000037941 */ /* 0x000fea0003800200 */
.L_x_44:
[----:B------:R-:W-:Y:S05]  /*1f00*/  BSYNC.RECONVERGENT B2 ;  /* 0x0000000000027941 */ /* 0x000fea0003800200 */
.L_x_43:
[----:B-1----:R-:W-:Y:S01]  /*1f10*/  IMAD.WIDE R28, R14, 0x4, R28 ;  /* 0x000000040e1c7825 */ /* 0x002fe200078e021c */
[----:B------:R-:W-:Y:S02]  /*1f20*/  IADD3 R0, PT, PT, R20, 0x1, RZ ;  /* 0x0000000114007810 */ /* 0x000fe40007ffe0ff */
[----:B------:R-:W-:Y:S02]  /*1f30*/  MOV R9, R20 ;  /* 0x0000001400097202 */ /* 0x000fe40000000f00 */
[----:B------:R4:W-:Y:S01]  /*1f40*/  STG.E desc[UR4][R28.64], R11 ;  /* 0x0000000b1c007986 */ /* 0x0009e2000c101904 */
[----:B------:R-:W-:Y:S01]  /*1f50*/  ISETP.GE.AND P0, PT, R0, R15, PT ;  /* 0x0000000f0000720c */ /* 0x000fe20003f06270 */
[----:B------:R-:W-:Y:S01]  /*1f60*/  VIADD R0, R20, 0x4 ;  /* 0x0000000414007836 */ /* 0x000fe20000000000 */
[----:B------:R-:W-:-:S03]  /*1f70*/  LEA R7, R14, R7, 0x2 ;  /* 0x000000070e077211 */ /* 0x000fc600078e10ff */
[----:B------:R-:W-:-:S08]  /*1f80*/  IMAD.MOV.U32 R20, RZ, RZ, R0 ;  /* 0x000000ffff147224 */ /* 0x000fd000078e0000 */
[----:B----4-:R-:W-:Y:S05]  /*1f90*/  @!P0 BRA `(.L_x_46) ;  /* 0xfffffff400cc8947 */ /* 0x010fea000383ffff */
[----:B------:R-:W-:Y:S05]  /*1fa0*/  EXIT ;  /* 0x000000000000794d */ /* 0x000fea0003800000 */
        .weak           $__internal_0_$__cuda_sm20_rcp_rn_f32_slowpath
        .type           $__internal_0_$__cuda_sm20_rcp_rn_f32_slowpath,@function
        .size           $__internal_0_$__cuda_sm20_rcp_rn_f32_slowpath,($__internal_1_$__cuda_sm3x_div_rn_noftz_f32_slowpath - $__internal_0_$__cuda_sm20_rcp_rn_f32_slowpath)
$__internal_0_$__cuda_sm20_rcp_rn_f32_slowpath:
[----:B------:R-:W-:-:S04]  /*1fb0*/  SHF.L.U32 R4, R0, 0x1, RZ ;  /* 0x0000000100047819 */ /* 0x000fc800000006ff */
[----:B------:R-:W-:-:S04]  /*1fc0*/  SHF.R.U32.HI R4, RZ, 0x18, R4 ;  /* 0x00000018ff047819 */ /* 0x000fc80000011604 */
[----:B------:R-:W-:-:S13]  /*1fd0*/  ISETP.NE.U32.AND P0, PT, R4, RZ, PT ;  /* 0x000000ff0400720c */ /* 0x000fda0003f05070 */
[----:B------:R-:W-:Y:S05]  /*1fe0*/  @P0 BRA `(.L_x_47) ;  /* 0x00000000002c0947 */ /* 0x000fea0003800000 */
[----:B------:R-:W-:-:S04]  /*1ff0*/  SHF.L.U32 R4, R0, 0x1, RZ ;  /* 0x0000000100047819 */ /* 0x000fc800000006ff */
[----:B------:R-:W-:-:S13]  /*2000*/  ISETP.NE.AND P0, PT, R4, RZ, PT ;  /* 0x000000ff0400720c */ /* 0x000fda0003f05270 */
[----:B------:R0:W1:Y:S01]  /*2010*/  @!P0 MUFU.RCP R4, R0 ;  /* 0x0000000000048308 */ /* 0x0000620000001000 */
[----:B------:R-:W-:Y:S05]  /*2020*/  @!P0 BRA `(.L_x_48) ;  /* 0x0000000000a48947 */ /* 0x000fea0003800000 */
[----:B------:R-:W-:-:S04]  /*2030*/  FFMA R5, R0, 1.84467440737095516160e+19, RZ ;  /* 0x5f80000000057823 */ /* 0x000fc800000000ff */
[----:B0-----:R-:W1:Y:S02]  /*2040*/  MUFU.RCP R0, R5 ;  /* 0x0000000500007308 */ /* 0x001e640000001000 */
[----:B-1----:R-:W-:-:S04]  /*2050*/  FFMA R4, R5, R0, -1 ;  /* 0xbf80000005047423 */ /* 0x002fc80000000000 */
[----:B------:R-:W-:-:S04]  /*2060*/  FADD.FTZ R7, -R4, -RZ ;  /* 0x800000ff04077221 */ /* 0x000fc80000010100 */
[----:B------:R-:W-:-:S04]  /*2070*/  FFMA R0, R0, R7, R0 ;  /* 0x0000000700007223 */ /* 0x000fc80000000000 */
[----:B------:R-:W-:Y:S01]  /*2080*/  FFMA R4, R0, 1.84467440737095516160e+19, RZ ;  /* 0x5f80000000047823 */ /* 0x000fe200000000ff */
[----:B------:R-:W-:Y:S06]  /*2090*/  BRA `(.L_x_48) ;  /* 0x0000000000887947 */ /* 0x000fec0003800000 */
.L_x_47:
[----:B------:R-:W-:-:S05]  /*20a0*/  VIADD R5, R4, 0xffffff03 ;  /* 0xffffff0304057836 */ /* 0x000fca0000000000 */
[----:B------:R-:W-:-:S13]  /*20b0*/  ISETP.GT.U32.AND P0, PT, R5, 0x1, PT ;  /* 0x000000010500780c */ /* 0x000fda0003f04070 */
[----:B------:R-:W-:Y:S05]  /*20c0*/  @P0 BRA `(.L_x_49) ;  /* 0x0000000000780947 */ /* 0x000fea0003800000 */
[----:B------:R-:W-:Y:S01]  /*20d0*/  LOP3.LUT R7, R0, 0x7fffff, RZ, 0xc0, !PT ;  /* 0x007fffff00077812 */ /* 0x000fe200078ec0ff */
[----:B------:R-:W-:-:S03]  /*20e0*/  HFMA2 R12, -RZ, RZ, 0, 1.78813934326171875e-07 ;  /* 0x00000003ff0c7431 */ /* 0x000fc600000001ff */
[----:B------:R-:W-:-:S04]  /*20f0*/  LOP3.LUT R7, R7, 0x3f800000, RZ, 0xfc, !PT ;  /* 0x3f80000007077812 */ /* 0x000fc800078efcff */
[----:B------:R-:W0:Y:S01]  /*2100*/  MUFU.RCP R8, R7 ;  /* 0x0000000700087308 */ /* 0x000e220000001000 */
[----:B------:R-:W-:Y:S01]  /*2110*/  SHF.L.U32 R11, R12, R5, RZ ;  /* 0x000000050c0b7219 */ /* 0x000fe200000006ff */
[----:B0-----:R-:W-:-:S04]  /*2120*/  FFMA R9, R7, R8, -1 ;  /* 0xbf80000007097423 */ /* 0x001fc80000000008 */
[----:B------:R-:W-:-:S04]  /*2130*/  FADD.FTZ R9, -R9, -RZ ;  /* 0x800000ff09097221 */ /* 0x000fc80000010100 */
[CCC-:B------:R-:W-:Y:S01]  /*2140*/  FFMA.RM R10, R8.reuse, R9.reuse, R8.reuse ;  /* 0x00000009080a7223 */ /* 0x1c0fe20000004008 */
[----:B------:R-:W-:-:S04]  /*2150*/  FFMA.RP R9, R8, R9, R8 ;  /* 0x0000000908097223 */ /* 0x000fc80000008008 */
[C---:B------:R-:W-:Y:S02]  /*2160*/  LOP3.LUT R8, R10.reuse, 0x7fffff, RZ, 0xc0, !PT ;  /* 0x007fffff0a087812 */ /* 0x040fe400078ec0ff */
[----:B------:R-:W-:Y:S02]  /*2170*/  FSETP.NEU.FTZ.AND P0, PT, R10, R9, PT ;  /* 0x000000090a00720b */ /* 0x000fe40003f1d000 */
[----:B------:R-:W-:Y:S02]  /*2180*/  LOP3.LUT R8, R8, 0x800000, RZ, 0xfc, !PT ;  /* 0x0080000008087812 */ /* 0x000fe400078efcff */
[----:B------:R-:W-:Y:S02]  /*2190*/  SEL R9, RZ, 0xffffffff, !P0 ;  /* 0xffffffffff097807 */ /* 0x000fe40004000000 */
[----:B------:R-:W-:Y:S02]  /*21a0*/  LOP3.LUT R10, R11, R8, RZ, 0xc0, !PT ;  /* 0x000000080b0a7212 */ /* 0x000fe400078ec0ff */
[----:B------:R-:W-:-:S02]  /*21b0*/  IADD3 R9, PT, PT, -R9, RZ, RZ ;  /* 0x000000ff09097210 */ /* 0x000fc40007ffe1ff */
[-C--:B------:R-:W-:Y:S02]  /*21c0*/  SHF.R.U32.HI R10, RZ, R5.reuse, R10 ;  /* 0x00000005ff0a7219 */ /* 0x080fe4000001160a */
[----:B------:R-:W-:Y:S02]  /*21d0*/  LOP3.LUT P1, RZ, R9, R5, R8, 0xf8, !PT ;  /* 0x0000000509ff7212 */ /* 0x000fe4000782f808 */
[C---:B------:R-:W-:Y:S02]  /*21e0*/  LOP3.LUT P0, RZ, R10.reuse, 0x1, RZ, 0xc0, !PT ;  /* 0x000000010aff7812 */ /* 0x040fe4000780c0ff */
[----:B------:R-:W-:-:S04]  /*21f0*/  LOP3.LUT P2, RZ, R10, 0x2, RZ, 0xc0, !PT ;  /* 0x000000020aff7812 */ /* 0x000fc8000784c0ff */
[----:B------:R-:W-:Y:S02]  /*2200*/  PLOP3.LUT P0, PT, P0, P1, P2, 0xe0, 0x0 ;  /* 0x000000000000781c */ /* 0x000fe40000703c20 */
[----:B------:R-:W-:Y:S02]  /*2210*/  LOP3.LUT P1, RZ, R0, 0x7fffff, RZ, 0xc0, !PT ;  /* 0x007fffff00ff7812 */ /* 0x000fe4000782c0ff */
[----:B------:R-:W-:-:S05]  /*2220*/  SEL R5, RZ, 0x1, !P0 ;  /* 0x00000001ff057807 */ /* 0x000fca0004000000 */
[----:B------:R-:W-:-:S05]  /*2230*/  IMAD.MOV R5, RZ, RZ, -R5 ;  /* 0x000000ffff057224 */ /* 0x000fca00078e0a05 */
[----:B------:R-:W-:Y:S02]  /*2240*/  ISETP.GE.AND P0, PT, R5, RZ, PT ;  /* 0x000000ff0500720c */ /* 0x000fe40003f06270 */
[----:B------:R-:W-:-:S04]  /*2250*/  IADD3 R5, PT, PT, R4, -0xfc, RZ ;  /* 0xffffff0404057810 */ /* 0x000fc80007ffe0ff */
[----:B------:R-:W-:-:S07]  /*2260*/  SHF.R.U32.HI R5, RZ, R5, R8 ;  /* 0x00000005ff057219 */ /* 0x000fce0000011608 */
[----:B------:R-:W-:-:S05]  /*2270*/  @!P0 IADD3 R5, PT, PT, R5, 0x1, RZ ;  /* 0x0000000105058810 */ /* 0x000fca0007ffe0ff */
[----:B------:R-:W-:-:S05]  /*2280*/  @!P1 IMAD.SHL.U32 R5, R5, 0x2, RZ ;  /* 0x0000000205059824 */ /* 0x000fca00078e00ff */
[----:B------:R-:W-:Y:S01]  /*2290*/  LOP3.LUT R4, R5, 0x80000000, R0, 0xf8, !PT ;  /* 0x8000000005047812 */ /* 0x000fe200078ef800 */
[----:B------:R-:W-:Y:S06]  /*22a0*/  BRA `(.L_x_48) ;  /* 0x0000000000047947 */ /* 0x000fec0003800000 */
.L_x_49:
[----:B------:R2:W3:Y:S02]  /*22b0*/  MUFU.RCP R4, R0 ;  /* 0x0000000000047308 */ /* 0x0004e40000001000 */
.L_x_48:
[----:B0123--:R-:W-:Y:S01]  /*22c0*/  MOV R0, R4 ;  /* 0x0000000400007202 */ /* 0x00ffe20000000f00 */
[----:B------:R-:W-:Y:S01]  /*22d0*/  IMAD.MOV.U32 R5, RZ, RZ, 0x0 ;  /* 0x00000000ff057424 */ /* 0x000fe200078e00ff */
[----:B------:R-:W-:-:S04]  /*22e0*/  MOV R4, R2 ;  /* 0x0000000200047202 */ /* 0x000fc80000000f00 */
[----:B------:R-:W-:Y:S05]  /*22f0*/  RET.REL.NODEC R4 `(rsi_many_series_one_param_f32) ;  /* 0xffffffdc04407950 */ /* 0x000fea0003c3ffff */
        .weak           $__internal_1_$__cuda_sm3x_div_rn_noftz_f32_slowpath
        .type           $__internal_1_$__cuda_sm3x_div_rn_noftz_f32_slowpath,@function
        .size           $__internal_1_$__cuda_sm3x_div_rn_noftz_f32_slowpath,(.L_x_99 - $__internal_1_$__cuda_sm3x_div_rn_noftz_f32_slowpath)
$__internal_1_$__cuda_sm3x_div_rn_noftz_f32_slowpath:
[--C-:B------:R-:W-:Y:S01]  /*2300*/  SHF.R.U32.HI R10, RZ, 0x17, R11.reuse ;  /* 0x00000017ff0a7819 */ /* 0x100fe2000001160b */
[----:B------:R-:W-:Y:S01]  /*2310*/  BSSY.RECONVERGENT B0, `(.L_x_50) ;  /* 0x0000065000007945 */ /* 0x000fe20003800200 */
[----:B------:R-:W-:Y:S01]  /*2320*/  SHF.R.U32.HI R24, RZ, 0x17, R0 ;  /* 0x00000017ff187819 */ /* 0x000fe20000011600 */
[----:B------:R-:W-:Y:S01]  /*2330*/  IMAD.MOV.U32 R25, RZ, RZ, R11 ;  /* 0x000000ffff197224 */ /* 0x000fe200078e000b */
[----:B------:R-:W-:Y:S02]  /*2340*/  LOP3.LUT R10, R10, 0xff, RZ, 0xc0, !PT ;  /* 0x000000ff0a0a7812 */ /* 0x000fe400078ec0ff */
[----:B------:R-:W-:Y:S02]  /*2350*/  LOP3.LUT R24, R24, 0xff, RZ, 0xc0, !PT ;  /* 0x000000ff18187812 */ /* 0x000fe400078ec0ff */
[----:B------:R-:W-:-:S04]  /*2360*/  IADD3 R23, PT, PT, R10, -0x1, RZ ;  /* 0xffffffff0a177810 */ /* 0x000fc80007ffe0ff */
[----:B------:R-:W-:Y:S02]  /*2370*/  ISETP.GT.U32.AND P0, PT, R23, 0xfd, PT ;  /* 0x000000fd1700780c */ /* 0x000fe40003f04070 */
[----:B------:R-:W-:-:S04]  /*2380*/  IADD3 R23, PT, PT, R24, -0x1, RZ ;  /* 0xffffffff18177810 */ /* 0x000fc80007ffe0ff */
[----:B------:R-:W-:-:S13]  /*2390*/  ISETP.GT.U32.OR P0, PT, R23, 0xfd, P0 ;  /* 0x000000fd1700780c */ /* 0x000fda0000704470 */
[----:B------:R-:W-:Y:S01]  /*23a0*/  @!P0 MOV R23, RZ ;  /* 0x000000ff00178202 */ /* 0x000fe20000000f00 */
[----:B------:R-:W-:Y:S06]  /*23b0*/  @!P0 BRA `(.L_x_51) ;  /* 0x0000000000648947 */ /* 0x000fec0003800000 */
[----:B------:R-:W-:Y:S02]  /*23c0*/  FSETP.GTU.FTZ.AND P0, PT, |R0|, +INF , PT ;  /* 0x7f8000000000780b */ /* 0x000fe40003f1c200 */
[----:B------:R-:W-:-:S04]  /*23d0*/  FSETP.GTU.FTZ.AND P1, PT, |R11|, +INF , PT ;  /* 0x7f8000000b00780b */ /* 0x000fc80003f3c200 */
[----:B------:R-:W-:-:S13]  /*23e0*/  PLOP3.LUT P0, PT, P0, P1, PT, 0xf8, 0x8f ;  /* 0x00000000008f781c */ /* 0x000fda0000703f70 */
[----:B------:R-:W-:Y:S05]  /*23f0*/  @P0 BRA `(.L_x_52) ;  /* 0x0000000400540947 */ /* 0x000fea0003800000 */
[----:B------:R-:W-:-:S13]  /*2400*/  LOP3.LUT P0, RZ, R25, 0x7fffffff, R0, 0xc8, !PT ;  /* 0x7fffffff19ff7812 */ /* 0x000fda000780c800 */
[----:B------:R-:W-:Y:S05]  /*2410*/  @!P0 BRA `(.L_x_53) ;  /* 0x0000000400448947 */ /* 0x000fea0003800000 */
[C---:B------:R-:W-:Y:S02]  /*2420*/  FSETP.NEU.FTZ.AND P2, PT, |R0|.reuse, +INF , PT ;  /* 0x7f8000000000780b */ /* 0x040fe40003f5d200 */
[----:B------:R-:W-:Y:S02]  /*2430*/  FSETP.NEU.FTZ.AND P1, PT, |R11|, +INF , PT ;  /* 0x7f8000000b00780b */ /* 0x000fe40003f3d200 */
[----:B------:R-:W-:-:S11]  /*2440*/  FSETP.NEU.FTZ.AND P0, PT, |R0|, +INF , PT ;  /* 0x7f8000000000780b */ /* 0x000fd60003f1d200 */
[----:B------:R-:W-:Y:S05]  /*2450*/  @!P1 BRA !P2, `(.L_x_53) ;  /* 0x0000000400349947 */ /* 0x000fea0005000000 */
[----:B------:R-:W-:-:S04]  /*2460*/  LOP3.LUT P2, RZ, R0, 0x7fffffff, RZ, 0xc0, !PT ;  /* 0x7fffffff00ff7812 */ /* 0x000fc8000784c0ff */
[----:B------:R-:W-:-:S13]  /*2470*/  PLOP3.LUT P1, PT, P1, P2, PT, 0x2f, 0xf2 ;  /* 0x0000000000f2781c */ /* 0x000fda0000f24577 */
[----:B------:R-:W-:Y:S05]  /*2480*/  @P1 BRA `(.L_x_54) ;  /* 0x0000000400201947 */ /* 0x000fea0003800000 */
[----:B------:R-:W-:-:S04]  /*2490*/  LOP3.LUT P1, RZ, R25, 0x7fffffff, RZ, 0xc0, !PT ;  /* 0x7fffffff19ff7812 */ /* 0x000fc8000782c0ff */
[----:B------:R-:W-:-:S13]  /*24a0*/  PLOP3.LUT P0, PT, P0, P1, PT, 0x2f, 0xf2 ;  /* 0x0000000000f2781c */ /* 0x000fda0000702577 */
[----:B------:R-:W-:Y:S05]  /*24b0*/  @P0 BRA `(.L_x_55) ;  /* 0x0000000400080947 */ /* 0x000fea0003800000 */
[----:B------:R-:W-:-:S04]  /*24c0*/  IADD3 R23, PT, PT, R24, -0x1, RZ ;  /* 0xffffffff18177810 */ /* 0x000fc80007ffe0ff */
[----:B------:R-:W-:Y:S01]  /*24d0*/  ISETP.GE.AND P0, PT, R23, RZ, PT ;  /* 0x000000ff1700720c */ /* 0x000fe20003f06270 */
[----:B------:R-:W-:-:S05]  /*24e0*/  VIADD R23, R10, 0xffffffff ;  /* 0xffffffff0a177836 */ /* 0x000fca0000000000 */
[----:B------:R-:W-:-:S07]  /*24f0*/  ISETP.GE.AND P1, PT, R23, RZ, PT ;  /* 0x000000ff1700720c */ /* 0x000fce0003f26270 */
[----:B------:R-:W-:Y:S01]  /*2500*/  @P0 MOV R23, RZ ;  /* 0x000000ff00170202 */ /* 0x000fe20000000f00 */
[----:B------:R-:W-:Y:S01]  /*2510*/  @!P0 FFMA R0, R0, 1.84467440737095516160e+19, RZ ;  /* 0x5f80000000008823 */ /* 0x000fe200000000ff */
[----:B------:R-:W-:-:S04]  /*2520*/  @!P0 MOV R23, 0xffffffc0 ;  /* 0xffffffc000178802 */ /* 0x000fc80000000f00 */
[----:B------:R-:W-:Y:S01]  /*2530*/  @!P1 FFMA R25, R11, 1.84467440737095516160e+19, RZ ;  /* 0x5f8000000b199823 */ /* 0x000fe200000000ff */
[----:B------:R-:W-:-:S07]  /*2540*/  @!P1 VIADD R23, R23, 0x40 ;  /* 0x0000004017179836 */ /* 0x000fce0000000000 */
.L_x_51:
[----:B------:R-:W-:Y:S01]  /*2550*/  LEA R11, R10, 0xc0800000, 0x17 ;  /* 0xc08000000a0b7811 */ /* 0x000fe200078eb8ff */
[----:B------:R-:W-:Y:S01]  /*2560*/  BSSY.RECONVERGENT B1, `(.L_x_56) ;  /* 0x0000036000017945 */ /* 0x000fe20003800200 */
[----:B------:R-:W-:Y:S02]  /*2570*/  IADD3 R24, PT, PT, R24, -0x7f, RZ ;  /* 0xffffff8118187810 */ /* 0x000fe40007ffe0ff */
[----:B------:R-:W-:Y:S02]  /*2580*/  IADD3 R25, PT, PT, -R11, R25, RZ ;  /* 0x000000190b197210 */ /* 0x000fe40007ffe1ff */
[C---:B------:R-:W-:Y:S01]  /*2590*/  IADD3 R10, PT, PT, R24.reuse, 0x7f, -R10 ;  /* 0x0000007f180a7810 */ /* 0x040fe20007ffe80a */
[----:B------:R-:W-:Y:S01]  /*25a0*/  IMAD R0, R24, -0x800000, R0 ;  /* 0xff80000018007824 */ /* 0x000fe200078e0200 */
[----:B------:R0:W1:Y:S03]  /*25b0*/  MUFU.RCP R11, R25 ;  /* 0x00000019000b7308 */ /* 0x0000660000001000 */
[----:B------:R-:W-:-:S02]  /*25c0*/  IMAD.IADD R23, R10, 0x1, R23 ;  /* 0x000000010a177824 */ /* 0x000fc400078e0217 */
[----:B0-----:R-:W-:-:S04]  /*25d0*/  FADD.FTZ R25, -R25, -RZ ;  /* 0x800000ff19197221 */ /* 0x001fc80000010100 */
[----:B-1----:R-:W-:-:S04]  /*25e0*/  FFMA R24, R11, R25, 1 ;  /* 0x3f8000000b187423 */ /* 0x002fc80000000019 */
[----:B------:R-:W-:-:S04]  /*25f0*/  FFMA R11, R11, R24, R11 ;  /* 0x000000180b0b7223 */ /* 0x000fc8000000000b */
[----:B------:R-:W-:-:S04]  /*2600*/  FFMA R24, R0, R11, RZ ;  /* 0x0000000b00187223 */ /* 0x000fc800000000ff */
[----:B------:R-:W-:-:S04]  /*2610*/  FFMA R10, R25, R24, R0 ;  /* 0x00000018190a7223 */ /* 0x000fc80000000000 */
[----:B------:R-:W-:-:S04]  /*2620*/  FFMA R10, R11, R10, R24 ;  /* 0x0000000a0b0a7223 */ /* 0x000fc80000000018 */
[----:B------:R-:W-:-:S04]  /*2630*/  FFMA R25, R25, R10, R0 ;  /* 0x0000000a19197223 */ /* 0x000fc80000000000 */
[----:B------:R-:W-:-:S05]  /*2640*/  FFMA R0, R11, R25, R10 ;  /* 0x000000190b007223 */ /* 0x000fca000000000a */
[----:B------:R-:W-:-:S04]  /*2650*/  SHF.R.U32.HI R24, RZ, 0x17, R0 ;  /* 0x00000017ff187819 */ /* 0x000fc80000011600 */
[----:B------:R-:W-:-:S04]  /*2660*/  LOP3.LUT R24, R24, 0xff, RZ, 0xc0, !PT ;  /* 0x000000ff18187812 */ /* 0x000fc800078ec0ff */
[----:B------:R-:W-:-:S04]  /*2670*/  IADD3 R24, PT, PT, R24, R23, RZ ;  /* 0x0000001718187210 */ /* 0x000fc80007ffe0ff */
[----:B------:R-:W-:-:S04]  /*2680*/  IADD3 R26, PT, PT, R24, -0x1, RZ ;  /* 0xffffffff181a7810 */ /* 0x000fc80007ffe0ff */
[----:B------:R-:W-:-:S13]  /*2690*/  ISETP.GE.U32.AND P0, PT, R26, 0xfe, PT ;  /* 0x000000fe1a00780c */ /* 0x000fda0003f06070 */
[----:B------:R-:W-:Y:S05]  /*26a0*/  @!P0 BRA `(.L_x_57) ;  /* 0x0000000000808947 */ /* 0x000fea0003800000 */
[----:B------:R-:W-:-:S13]  /*26b0*/  ISETP.GT.AND P0, PT, R24, 0xfe, PT ;  /* 0x000000fe1800780c */ /* 0x000fda0003f04270 */
[----:B------:R-:W-:Y:S05]  /*26c0*/  @P0 BRA `(.L_x_58) ;  /* 0x00000000006c0947 */ /* 0x000fea0003800000 */
[----:B------:R-:W-:-:S13]  /*26d0*/  ISETP.GE.AND P0, PT, R24, 0x1, PT ;  /* 0x000000011800780c */ /* 0x000fda0003f06270 */
[----:B------:R-:W-:Y:S05]  /*26e0*/  @P0 BRA `(.L_x_59) ;  /* 0x0000000000740947 */ /* 0x000fea0003800000 */
[----:B------:R-:W-:Y:S02]  /*26f0*/  ISETP.GE.AND P0, PT, R24, -0x18, PT ;  /* 0xffffffe81800780c */ /* 0x000fe40003f06270 */
[----:B------:R-:W-:-:S11]  /*2700*/  LOP3.LUT R0, R0, 0x80000000, RZ, 0xc0, !PT ;  /* 0x8000000000007812 */ /* 0x000fd600078ec0ff */
[----:B------:R-:W-:Y:S05]  /*2710*/  @!P0 BRA `(.L_x_59) ;  /* 0x0000000000688947 */ /* 0x000fea0003800000 */
[CCC-:B------:R-:W-:Y:S01]  /*2720*/  FFMA.RP R23, R11.reuse, R25.reuse, R10.reuse ;  /* 0x000000190b177223 */ /* 0x1c0fe2000000800a */
[CCC-:B------:R-:W-:Y:S01]  /*2730*/  FFMA.RM R26, R11.reuse, R25.reuse, R10.reuse ;  /* 0x000000190b1a7223 */ /* 0x1c0fe2000000400a */
[----:B------:R-:W-:Y:S01]  /*2740*/  FFMA.RZ R10, R11, R25, R10 ;  /* 0x000000190b0a7223 */ /* 0x000fe2000000c00a */
[C---:B------:R-:W-:Y:S01]  /*2750*/  VIADD R11, R24.reuse, 0x20 ;  /* 0x00000020180b7836 */ /* 0x040fe20000000000 */
[C---:B------:R-:W-:Y:S02]  /*2760*/  ISETP.NE.AND P2, PT, R24.reuse, RZ, PT ;  /* 0x000000ff1800720c */ /* 0x040fe40003f45270 */
[----:B------:R-:W-:Y:S02]  /*2770*/  ISETP.NE.AND P1, PT, R24, RZ, PT ;  /* 0x000000ff1800720c */ /* 0x000fe40003f25270 */
[----:B------:R-:W-:Y:S02]  /*2780*/  LOP3.LUT R10, R10, 0x7fffff, RZ, 0xc0, !PT ;  /* 0x007fffff0a0a7812 */ /* 0x000fe400078ec0ff */
[----:B------:R-:W-:-:S02]  /*2790*/  IADD3 R24, PT, PT, -R24, RZ, RZ ;  /* 0x000000ff18187210 */ /* 0x000fc40007ffe1ff */
[----:B------:R-:W-:Y:S02]  /*27a0*/  LOP3.LUT R10, R10, 0x800000, RZ, 0xfc, !PT ;  /* 0x008000000a0a7812 */ /* 0x000fe400078efcff */
[----:B------:R-:W-:Y:S02]  /*27b0*/  FSETP.NEU.FTZ.AND P0, PT, R23, R26, PT ;  /* 0x0000001a1700720b */ /* 0x000fe40003f1d000 */
[----:B------:R-:W-:Y:S02]  /*27c0*/  SHF.L.U32 R11, R10, R11, RZ ;  /* 0x0000000b0a0b7219 */ /* 0x000fe400000006ff */
[----:B------:R-:W-:Y:S02]  /*27d0*/  SEL R23, R24, RZ, P2 ;  /* 0x000000ff18177207 */ /* 0x000fe40001000000 */
[----:B------:R-:W-:Y:S02]  /*27e0*/  ISETP.NE.AND P1, PT, R11, RZ, P1 ;  /* 0x000000ff0b00720c */ /* 0x000fe40000f25270 */
[----:B------:R-:W-:-:S02]  /*27f0*/  SHF.R.U32.HI R23, RZ, R23, R10 ;  /* 0x00000017ff177219 */ /* 0x000fc4000001160a */
[----:B------:R-:W-:Y:S02]  /*2800*/  PLOP3.LUT P0, PT, P0, P1, PT, 0xf8, 0x8f ;  /* 0x00000000008f781c */ /* 0x000fe40000703f70 */
[----:B------:R-:W-:Y:S02]  /*2810*/  SHF.R.U32.HI R11, RZ, 0x1, R23 ;  /* 0x00000001ff0b7819 */ /* 0x000fe40000011617 */
[----:B------:R-:W-:-:S04]  /*2820*/  SEL R10, RZ, 0x1, !P0 ;  /* 0x00000001ff0a7807 */ /* 0x000fc80004000000 */
[----:B------:R-:W-:-:S04]  /*2830*/  LOP3.LUT R10, R10, 0x1, R11, 0xf8, !PT ;  /* 0x000000010a0a7812 */ /* 0x000fc800078ef80b */
[----:B------:R-:W-:-:S04]  /*2840*/  LOP3.LUT R10, R10, R23, RZ, 0xc0, !PT ;  /* 0x000000170a0a7212 */ /* 0x000fc800078ec0ff */
[----:B------:R-:W-:-:S04]  /*2850*/  IADD3 R10, PT, PT, R11, R10, RZ ;  /* 0x0000000a0b0a7210 */ /* 0x000fc80007ffe0ff */
[----:B------:R-:W-:Y:S01]  /*2860*/  LOP3.LUT R0, R10, R0, RZ, 0xfc, !PT ;  /* 0x000000000a007212 */ /* 0x000fe200078efcff */
[----:B------:R-:W-:Y:S06]  /*2870*/  BRA `(.L_x_59) ;  /* 0x0000000000107947 */ /* 0x000fec0003800000 */
.L_x_58:
[----:B------:R-:W-:-:S04]  /*2880*/  LOP3.LUT R0, R0, 0x80000000, RZ, 0xc0, !PT ;  /* 0x8000000000007812 */ /* 0x000fc800078ec0ff */
[----:B------:R-:W-:Y:S01]  /*2890*/  LOP3.LUT R0, R0, 0x7f800000, RZ, 0xfc, !PT ;  /* 0x7f80000000007812 */ /* 0x000fe200078efcff */
[----:B------:R-:W-:Y:S06]  /*28a0*/  BRA `(.L_x_59) ;  /* 0x0000000000047947 */ /* 0x000fec0003800000 */
.L_x_57:
[----:B------:R-:W-:-:S07]  /*28b0*/  IMAD R0, R23, 0x800000, R0 ;  /* 0x0080000017007824 */ /* 0x000fce00078e0200 */
.L_x_59:
[----:B------:R-:W-:Y:S05]  /*28c0*/  BSYNC.RECONVERGENT B1 ;  /* 0x0000000000017941 */ /* 0x000fea0003800200 */
.L_x_56:
[----:B------:R-:W-:Y:S05]  /*28d0*/  BRA `(.L_x_60) ;  /* 0x0000000000207947 */ /* 0x000fea0003800000 */
.L_x_55:
[----:B------:R-:W-:-:S04]  /*28e0*/  LOP3.LUT R0, R25, 0x80000000, R0, 0x48, !PT ;  /* 0x8000000019007812 */ /* 0x000fc800078e4800 */
[----:B------:R-:W-:Y:S01]  /*28f0*/  LOP3.LUT R0, R0, 0x7f800000, RZ, 0xfc, !PT ;  /* 0x7f80000000007812 */ /* 0x000fe200078efcff */
[----:B------:R-:W-:Y:S06]  /*2900*/  BRA `(.L_x_60) ;  /* 0x0000000000147947 */ /* 0x000fec0003800000 */
.L_x_54:
[----:B------:R-:W-:Y:S01]  /*2910*/  LOP3.LUT R0, R25, 0x80000000, R0, 0x48, !PT ;  /* 0x8000000019007812 */ /* 0x000fe200078e4800 */
[----:B------:R-:W-:Y:S06]  /*2920*/  BRA `(.L_x_60) ;  /* 0x00000000000c7947 */ /* 0x000fec0003800000 */
.L_x_53:
[----:B------:R-:W0:Y:S01]  /*2930*/  MUFU.RSQ R0, -QNAN ;  /* 0xffc0000000007908 */ /* 0x000e220000001400 */
[----:B------:R-:W-:Y:S05]  /*2940*/  BRA `(.L_x_60) ;  /* 0x0000000000047947 */ /* 0x000fea0003800000 */
.L_x_52:
[----:B------:R-:W-:-:S07]  /*2950*/  FADD.FTZ R0, R0, R11 ;  /* 0x0000000b00007221 */ /* 0x000fce0000010000 */
.L_x_60:
[----:B------:R-:W-:Y:S05]  /*2960*/  BSYNC.RECONVERGENT B0 ;  /* 0x0000000000007941 */ /* 0x000fea0003800200 */
.L_x_50:
[----:B------:R-:W-:Y:S01]  /*2970*/  HFMA2 R11, -RZ, RZ, 0, 0 ;  /* 0x00000000ff0b7431 */ /* 0x000fe200000001ff */
[----:B------:R-:W-:-:S04]  /*2980*/  MOV R10, R2 ;  /* 0x00000002000a7202 */ /* 0x000fc80000000f00 */
[----:B0-----:R-:W-:Y:S05]  /*2990*/  RET.REL.NODEC R10 `(rsi_many_series_one_param_f32) ;  /* 0xffffffd40a987950 */ /* 0x001fea0003c3ffff */
.L_x_61:
[----:B------:R-:W-:-:S00]  /*29a0*/  BRA `(.L_x_61) ;  /* 0xfffffffc00fc7947 */ /* 0x000fc0000383ffff */
[----:B------:R-:W-:-:S00]  /*29b0*/  NOP ;  /* 0x0000000000007918 */ /* 0x000fc00000000000 */
        /* <DEDUP_REMOVED lines=12> */
.L_x_99:


//--------------------- .text.rsi_batch_f32       --------------------------
	.section	.text.rsi_batch_f32,"ax",@progbits
	.align	128
        .global         rsi_batch_f32
        .type           rsi_batch_f32,@function
        .size           rsi_batch_f32,(.L_x_101 - rsi_batch_f32)
        .other          rsi_batch_f32,@"STO_CUDA_ENTRY STV_DEFAULT"
rsi_batch_f32:
.text.rsi_batch_f32:
[----:B------:R-:W-:Y:S01]  /*0000*/  LDC R1, c[0x0][0x37c] ;  /* 0x0000df00ff017b82 */ /* 0x000fe20000000800 */
[----:B------:R-:W0:Y:S01]  /*0010*/  S2R R2, SR_CTAID.X ;  /* 0x0000000000027919 */ /* 0x000e220000002500 */
[----:B------:R-:W0:Y:S02]  /*0020*/  LDCU UR4, c[0x0][0x398] ;  /* 0x00007300ff0477ac */ /* 0x000e240008000800 */
[----:B0-----:R-:W-:-:S13]  /*0030*/  ISETP.GE.AND P0, PT, R2, UR4, PT ;  /* 0x0000000402007c0c */ /* 0x001fda000bf06270 */
[----:B------:R-:W-:Y:S05]  /*0040*/  @P0 EXIT ;  /* 0x000000000000094d */ /* 0x000fea0003800000 */
[----:B------:R-:W0:Y:S01]  /*0050*/  S2R R3, SR_TID.X ;  /* 0x0000000000037919 */ /* 0x000e220000002100 */
[----:B------:R-:W1:Y:S01]  /*0060*/  LDCU UR4, c[0x0][0x390] ;  /* 0x00007200ff0477ac */ /* 0x000e620008000800 */
[----:B------:R-:W1:Y:S01]  /*0070*/  LDC R8, c[0x0][0x394] ;  /* 0x0000e500ff087b82 */ /* 0x000e620000000800 */
[----:B------:R-:W-:Y:S01]  /*0080*/  BSSY.RECONVERGENT B0, `(.L_x_62) ;  /* 0x000000f000007945 */ /* 0x000fe20003800200 */
[----:B------:R-:W2:Y:S01]  /*0090*/  LDCU.64 UR6, c[0x0][0x358] ;  /* 0x00006b00ff0677ac */ /* 0x000ea20008000a00 */
[----:B-1----:R-:W-:Y:S02]  /*00a0*/  ISETP.GE.AND P0, PT, R8, UR4, PT ;  /* 0x0000000408007c0c */ /* 0x002fe4000bf06270 */
[C---:B0-----:R-:W-:Y:S02]  /*00b0*/  ISETP.GE.AND P1, PT, R3.reuse, UR4, PT ;  /* 0x0000000403007c0c */ /* 0x041fe4000bf26270 */
[----:B------:R-:W-:-:S11]  /*00c0*/  ISETP.NE.OR P0, PT, R3, RZ, P0 ;  /* 0x000000ff0300720c */ /* 0x000fd60000705670 */
[----:B--2---:R-:W-:Y:S05]  /*00d0*/  @P1 BRA `(.L_x_63) ;  /* 0x0000000000241947 */ /* 0x004fea0003800000 */
[----:B------:R-:W0:Y:S01]  /*00e0*/  LDC R0, c[0x0][0x360] ;  /* 0x0000d800ff007b82 */ /* 0x000e220000000800 */
[----:B------:R-:W-:-:S07]  /*00f0*/  IMAD.MOV.U32 R9, RZ, RZ, 0x7fc00000 ;  /* 0x7fc00000ff097424 */ /* 0x000fce00078e00ff */
[----:B------:R-:W1:Y:S02]  /*0100*/  LDC.64 R6, c[0x0][0x3a0] ;  /* 0x0000e800ff067b82 */ /* 0x000e640000000a00 */
.L_x_64:
[--C-:B--2---:R-:W-:Y:S02]  /*0110*/  IMAD R5, R2, UR4, R3.reuse ;  /* 0x0000000402057c24 */ /* 0x104fe4000f8e0203 */
[----:B0-----:R-:W-:Y:S02]  /*0120*/  IMAD.IADD R3, R0, 0x1, R3 ;  /* 0x0000000100037824 */ /* 0x001fe400078e0203 */
[----:B-1----:R-:W-:-:S03]  /*0130*/  IMAD.WIDE R4, R5, 0x4, R6 ;  /* 0x0000000405047825 */ /* 0x002fc600078e0206 */
[----:B------:R-:W-:Y:S02]  /*0140*/  ISETP.GE.AND P1, PT, R3, UR4, PT ;  /* 0x0000000403007c0c */ /* 0x000fe4000bf26270 */
[----:B------:R2:W-:Y:S11]  /*0150*/  STG.E desc[UR6][R4.64], R9 ;  /* 0x0000000904007986 */ /* 0x0005f6000c101906 */
[----:B------:R-:W-:Y:S05]  /*0160*/  @!P1 BRA `(.L_x_64) ;  /* 0xfffffffc00e89947 */ /* 0x000fea000383ffff */
.L_x_63:
[----:B------:R-:W-:Y:S05]  /*0170*/  BSYNC.RECONVERGENT B0 ;  /* 0x0000000000007941 */ /* 0x000fea0003800200 */
.L_x_62:
[----:B------:R-:W-:Y:S06]  /*0180*/  BAR.SYNC.DEFER_BLOCKING 0x0 ;  /* 0x0000000000007b1d */ /* 0x000fec0000010000 */
[----:B------:R-:W-:Y:S05]  /*0190*/  @P0 EXIT ;  /* 0x000000000000094d */ /* 0x000fea0003800000 */
[----:B--2---:R-:W0:Y:S02]  /*01a0*/  LDC.64 R4, c[0x0][0x388] ;  /* 0x0000e200ff047b82 */ /* 0x004e240000000a00 */
[----:B0-----:R-:W-:-:S05]  /*01b0*/  IMAD.WIDE.U32 R4, R2, 0x4, R4 ;  /* 0x0000000402047825 */ /* 0x001fca00078e0004 */
[----:B------:R-:W2:Y:S02]  /*01c0*/  LDG.E.CONSTANT R3, desc[UR6][R4.64] ;  /* 0x0000000604037981 */ /* 0x000ea4000c1e9900 */
[----:B--2---:R-:W-:-:S13]  /*01d0*/  ISETP.GE.AND P0, PT, R3, 0x1, PT ;  /* 0x000000010300780c */ /* 0x004fda0003f06270 */
[----:B------:R-:W-:Y:S05]  /*01e0*/  @!P0 EXIT ;  /* 0x000000000000894d */ /* 0x000fea0003800000 */
[----:B------:R-:W-:-:S04]  /*01f0*/  IADD3 R17, PT, PT, R3, R8, RZ ;  /* 0x0000000803117210 */ /* 0x000fc80007ffe0ff */
[----:B------:R-:W-:-:S13]  /*0200*/  ISETP.GE.AND P0, PT, R17, UR4, PT ;  /* 0x0000000411007c0c */ /* 0x000fda000bf06270 */
[----:B------:R-:W-:Y:S05]  /*0210*/  @P0 EXIT ;  /* 0x000000000000094d */ /* 0x000fea0003800000 */
[----:B------:R-:W-:-:S05]  /*0220*/  I2FP.F32.U32 R0, R3 ;  /* 0x0000000300007245 */ /* 0x000fca0000201000 */
[----:B------:R-:W-:-:S05]  /*0230*/  VIADD R4, R0, 0x1800000 ;  /* 0x0180000000047836 */ /* 0x000fca0000000000 */
[----:B------:R-:W-:-:S04]  /*0240*/  LOP3.LUT R4, R4, 0x7f800000, RZ, 0xc0, !PT ;  /* 0x7f80000004047812 */ /* 0x000fc800078ec0ff */
[----:B------:R-:W-:-:S13]  /*0250*/  ISETP.GT.U32.AND P0, PT, R4, 0x1ffffff, PT ;  /* 0x01ffffff0400780c */ /* 0x000fda0003f04070 */
[----:B------:R-:W-:Y:S05]  /*0260*/  @P0 BRA `(.L_x_65) ;  /* 0x0000000000100947 */ /* 0x000fea0003800000 */
[----:B------:R-:W-:-:S07]  /*0270*/  MOV R4, 0x290 ;  /* 0x0000029000047802 */ /* 0x000fce0000000f00 */
[----:B------:R-:W-:Y:S05]  /*0280*/  CALL.REL.NOINC `($__internal_2_$__cuda_sm20_rcp_rn_f32_slowpath) ;  /* 0x00000010004c7944 */ /* 0x000fea0003c00000 */
[----:B------:R-:W-:Y:S01]  /*0290*/  IMAD.MOV.U32 R5, RZ, RZ, R0 ;  /* 0x000000ffff057224 */ /* 0x000fe200078e0000 */
[----:B------:R-:W-:Y:S06]  /*02a0*/  BRA `(.L_x_66) ;  /* 0x0000000000107947 */ /* 0x000fec0003800000 */
.L_x_65:
[----:B------:R-:W0:Y:S02]  /*02b0*/  MUFU.RCP R5, R0 ;  /* 0x0000000000057308 */ /* 0x000e240000001000 */
[----:B0-----:R-:W-:-:S04]  /*02c0*/  FFMA R4, R0, R5, -1 ;  /* 0xbf80000000047423 */ /* 0x001fc80000000005 */
[----:B------:R-:W-:-:S04]  /*02d0*/  FADD.FTZ R4, -R4, -RZ ;  /* 0x800000ff04047221 */ /* 0x000fc80000010100 */
[----:B------:R-:W-:-:S07]  /*02e0*/  FFMA R5, R5, R4, R5 ;  /* 0x0000000405057223 */ /* 0x000fce0000000005 */
.L_x_66:
[----:B------:R-:W0:Y:S01]  /*02f0*/  LDC.64 R6, c[0x0][0x390] ;  /* 0x0000e400ff067b82 */ /* 0x000e220000000a00 */
[----:B------:R-:W-:Y:S01]  /*0300*/  FADD R4, -R5, 1 ;  /* 0x3f80000005047421 */ /* 0x000fe20000000100 */
[----:B------:R-:W-:Y:S02]  /*0310*/  IMAD.MOV.U32 R22, RZ, RZ, RZ ;  /* 0x000000ffff167224 */ /* 0x000fe400078e00ff */
[----:B------:R-:W-:Y:S01]  /*0320*/  IMAD.MOV.U32 R10, RZ, RZ, RZ ;  /* 0x000000ffff0a7224 */ /* 0x000fe200078e00ff */
[----:B0-----:R-:W-:-:S04]  /*0330*/  IADD3 R0, PT, PT, R6, -0x1, RZ ;  /* 0xffffffff06007810 */ /* 0x001fc80007ffe0ff */
[----:B------:R-:W-:-:S13]  /*0340*/  ISETP.GT.AND P0, PT, R0, R7, PT ;  /* 0x000000070000720c */ /* 0x000fda0003f04270 */
[----:B------:R-:W-:Y:S05]  /*0350*/  @!P0 BRA `(.L_x_67) ;  /* 0x0000000000588947 */ /* 0x000fea0003800000 */
[----:B------:R-:W0:Y:S02]  /*0360*/  LDC.64 R8, c[0x0][0x380] ;  /* 0x0000e000ff087b82 */ /* 0x000e240000000a00 */
[----:B0-----:R-:W-:-:S06]  /*0370*/  IMAD.WIDE R8, R7, 0x4, R8 ;  /* 0x0000000407087825 */ /* 0x001fcc00078e0208 */
[----:B------:R-:W0:Y:S01]  /*0380*/  LDC.64 R6, c[0x0][0x380] ;  /* 0x0000e000ff067b82 */ /* 0x000e220000000a00 */
[----:B------:R1:W5:Y:S01]  /*0390*/  LDG.E.CONSTANT R11, desc[UR6][R8.64] ;  /* 0x00000006080b7981 */ /* 0x000362000c1e9900 */
[----:B------:R-:W2:Y:S01]  /*03a0*/  LDCU UR4, c[0x0][0x394] ;  /* 0x00007280ff0477ac */ /* 0x000ea20008000800 */
[----:B------:R-:W-:Y:S01]  /*03b0*/  HFMA2 R10, -RZ, RZ, 0, 0 ;  /* 0x00000000ff0a7431 */ /* 0x000fe200000001ff */
[----:B------:R-:W-:Y:S01]  /*03c0*/  VIMNMX R0, PT, PT, R17, R0, PT ;  /* 0x0000000011007248 */ /* 0x000fe20003fe0100 */
[----:B------:R-:W-:Y:S02]  /*03d0*/  IMAD.MOV.U32 R22, RZ, RZ, RZ ;  /* 0x000000ffff167224 */ /* 0x000fe400078e00ff */
[----:B-12---:R-:W-:-:S07]  /*03e0*/  IMAD.U32 R13, RZ, RZ, UR4 ;  /* 0x00000004ff0d7e24 */ /* 0x006fce000f8e00ff */
.L_x_69:
[----:B0-----:R-:W-:-:S06]  /*03f0*/  IMAD.WIDE R8, R13, 0x4, R6 ;  /* 0x000000040d087825 */ /* 0x001fcc00078e0206 */
[----:B------:R-:W2:Y:S02]  /*0400*/  LDG.E.CONSTANT R8, desc[UR6][R8.64+0x4] ;  /* 0x0000040608087981 */ /* 0x000ea4000c1e9900 */
[----:B--2--5:R-:W-:-:S05]  /*0410*/  FADD R15, R8, -R11 ;  /* 0x8000000b080f7221 */ /* 0x024fca0000000000 */
[----:B------:R-:W-:-:S13]  /*0420*/  FSETP.NE.AND P0, PT, |R15|, +INF , PT ;  /* 0x7f8000000f00780b */ /* 0x000fda0003f05200 */
[----:B------:R-:W-:Y:S05]  /*0430*/  @!P0 BRA `(.L_x_68) ;  /* 0x0000000000808947 */ /* 0x000fea0003800000 */
[----:B------:R-:W-:Y:S02]  /*0440*/  IADD3 R13, PT, PT, R13, 0x1, RZ ;  /* 0x000000010d0d7810 */ /* 0x000fe40007ffe0ff */
[CC--:B------:R-:W-:Y:S02]  /*0450*/  FSETP.GT.AND P0, PT, R8.reuse, R11.reuse, PT ;  /* 0x0000000b0800720b */ /* 0x0c0fe40003f04000 */
[----:B------:R-:W-:Y:S02]  /*0460*/  ISETP.GE.AND P2, PT, R13, R0, PT ;  /* 0x000000000d00720c */ /* 0x000fe40003f46270 */
[----:B------:R-:W-:Y:S01]  /*0470*/  FSETP.GEU.AND P1, PT, R8, R11, PT ;  /* 0x0000000b0800720b */ /* 0x000fe20003f2e000 */
[----:B------:R-:W-:-:S08]  /*0480*/  IMAD.MOV.U32 R11, RZ, RZ, R8 ;  /* 0x000000ffff0b7224 */ /* 0x000fd000078e0008 */
[----:B------:R-:W-:-:S04]  /*0490*/  @P0 FADD R22, R15, R22 ;  /* 0x000000160f160221 */ /* 0x000fc80000000000 */
[----:B------:R-:W-:Y:S01]  /*04a0*/  @!P1 FADD R10, -R15, R10 ;  /* 0x0000000a0f0a9221 */ /* 0x000fe20000000100 */
[----:B------:R-:W-:Y:S06]  /*04b0*/  @!P2 BRA `(.L_x_69) ;  /* 0xfffffffc00cca947 */ /* 0x000fec000383ffff */
.L_x_67:
[C---:B------:R-:W-:Y:S01]  /*04c0*/  FMUL R22, R5.reuse, R22 ;  /* 0x0000001605167220 */ /* 0x040fe20000400000 */
[----:B------:R-:W-:Y:S01]  /*04d0*/  FMUL R21, R5, R10 ;  /* 0x0000000a05157220 */ /* 0x000fe20000400000 */
[----:B------:R-:W-:-:S03]  /*04e0*/  IMAD.MOV.U32 R9, RZ, RZ, 0x42480000 ;  /* 0x42480000ff097424 */ /* 0x000fc600078e00ff */
[----:B------:R-:W-:-:S05]  /*04f0*/  FADD R11, R22, R21 ;  /* 0x00000015160b7221 */ /* 0x000fca0000000000 */
[----:B------:R-:W-:-:S13]  /*0500*/  FSETP.NEU.AND P0, PT, R11, RZ, PT ;  /* 0x000000ff0b00720b */ /* 0x000fda0003f0d000 */
[----:B------:R-:W-:Y:S05]  /*0510*/  @!P0 BRA `(.L_x_70) ;  /* 0x0000000000308947 */ /* 0x000fea0003800000 */
[----:B------:R-:W0:Y:S01]  /*0520*/  MUFU.RCP R0, R11 ;  /* 0x0000000b00007308 */ /* 0x000e220000001000 */
[----:B------:R-:W-:-:S07]  /*0530*/  FMUL R19, R22, 100 ;  /* 0x42c8000016137820 */ /* 0x000fce0000400000 */
        /* <DEDUP_REMOVED lines=8> */
[----:B------:R-:W-:Y:S05]  /*05c0*/  CALL.REL.NOINC `($__internal_3_$__cuda_sm3x_div_rn_noftz_f32_slowpath) ;  /* 0x00000010004c7944 */ /* 0x000fea0003c00000 */
.L_x_71:
[----:B------:R-:W-:-:S07]  /*05d0*/  MOV R9, R0 ;  /* 0x0000000000097202 */ /* 0x000fce0000000f00 */
.L_x_70:
[----:B------:R-:W0:Y:S01]  /*05e0*/  LDC.64 R6, c[0x0][0x3a0] ;  /* 0x0000e800ff067b82 */ /* 0x000e220000000a00 */
[----:B------:R-:W1:Y:S02]  /*05f0*/  LDCU UR4, c[0x0][0x390] ;  /* 0x00007200ff0477ac */ /* 0x000e640008000800 */
[----:B-1----:R-:W-:-:S04]  /*0600*/  IMAD R13, R2, UR4, R17 ;  /* 0x00000004020d7c24 */ /* 0x002fc8000f8e0211 */
[----:B0-----:R-:W-:-:S05]  /*0610*/  IMAD.WIDE R6, R13, 0x4, R6 ;  /* 0x000000040d067825 */ /* 0x001fca00078e0206 */
[----:B------:R0:W-:Y:S01]  /*0620*/  STG.E desc[UR6][R6.64], R9 ;  /* 0x0000000906007986 */ /* 0x0001e2000c101906 */
[----:B------:R-:W-:Y:S05]  /*0630*/  BRA `(.L_x_72) ;  /* 0x0000000000207947 */ /* 0x000fea0003800000 */
.L_x_68:
[----:B------:R-:W0:Y:S01]  /*0640*/  LDC.64 R6, c[0x0][0x3a0] ;  /* 0x0000e800ff067b82 */ /* 0x000e220000000a00 */
[----:B------:R-:W1:Y:S01]  /*0650*/  LDCU UR4, c[0x0][0x390] ;  /* 0x00007200ff0477ac */ /* 0x000e620008000800 */
[----:B------:R-:W-:Y:S01]  /*0660*/  IMAD.MOV.U32 R9, RZ, RZ, 0x7fc00000 ;  /* 0x7fc00000ff097424 */ /* 0x000fe200078e00ff */
[----:B------:R-:W-:Y:S01]  /*0670*/  MOV R21, 0x7fc00000 ;  /* 0x7fc0000000157802 */ /* 0x000fe20000000f00 */
[----:B------:R-:W-:Y:S02]  /*0680*/  IMAD.MOV.U32 R22, RZ, RZ, 0x7fc00000 ;  /* 0x7fc00000ff167424 */ /* 0x000fe400078e00ff */
[----:B-1----:R-:W-:-:S04]  /*0690*/  IMAD R13, R2, UR4, R17 ;  /* 0x00000004020d7c24 */ /* 0x002fc8000f8e0211 */
[----:B0-----:R-:W-:-:S05]  /*06a0*/  IMAD.WIDE R6, R13, 0x4, R6 ;  /* 0x000000040d067825 */ /* 0x001fca00078e0206 */
[----:B------:R1:W-:Y:S02]  /*06b0*/  STG.E desc[UR6][R6.64], R9 ;  /* 0x0000000906007986 */ /* 0x0003e4000c101906 */
.L_x_72:
[----:B------:R-:W-:-:S05]  /*06c0*/  VIADD R0, R17, 0x1 ;  /* 0x0000000111007836 */ /* 0x000fca0000000000 */
[----:B------:R-:W-:-:S13]  /*06d0*/  ISETP.GE.AND P0, PT, R0, UR4, PT ;  /* 0x0000000400007c0c */ /* 0x000fda000bf06270 */
[----:B------:R-:W-:Y:S05]  /*06e0*/  @P0 EXIT ;  /* 0x000000000000094d */ /* 0x000fea0003800000 */
[----:B01----:R-:W0:Y:S01]  /*06f0*/  LDC R6, c[0x0][0x394] ;  /* 0x0000e500ff067b82 */ /* 0x003e220000000800 */
[----:B------:R-:W-:Y:S02]  /*0700*/  LOP3.LUT R3, RZ, R3, RZ, 0x33, !PT ;  /* 0x00000003ff037212 */ /* 0x000fe400078e33ff */
[----:B------:R-:W-:Y:S02]  /*0710*/  MOV R15, R17 ;  /* 0x00000011000f7202 */ /* 0x000fe40000000f00 */
[----:B0-----:R-:W-:-:S04]  /*0720*/  IADD3 R3, PT, PT, -R6, UR4, R3 ;  /* 0x0000000406037c10 */ /* 0x001fc8000fffe103 */
[----:B------:R-:W-:Y:S01]  /*0730*/  LOP3.LUT P0, R12, R3, 0x3, RZ, 0xc0, !PT ;  /* 0x00000003030c7812 */ /* 0x000fe2000780c0ff */
[----:B------:R-:W-:-:S12]  /*0740*/  IMAD.MOV.U32 R3, RZ, RZ, R0 ;  /* 0x000000ffff037224 */ /* 0x000fd800078e0000 */
[----:B------:R-:W-:Y:S05]  /*0750*/  @!P0 BRA `(.L_x_73) ;  /* 0x0000000000c88947 */ /* 0x000fea0003800000 */
[----:B------:R-:W0:Y:S08]  /*0760*/  LDC.64 R14, c[0x0][0x380] ;  /* 0x0000e000ff0e7b82 */ /* 0x000e300000000a00 */
[----:B------:R-:W1:Y:S08]  /*0770*/  LDC.64 R26, c[0x0][0x380] ;  /* 0x0000e000ff1a7b82 */ /* 0x000e700000000a00 */
[----:B------:R-:W2:Y:S01]  /*0780*/  LDC.64 R24, c[0x0][0x3a0] ;  /* 0x0000e800ff187b82 */ /* 0x000ea20000000a00 */
[----:B0-----:R-:W-:-:S06]  /*0790*/  IMAD.WIDE R14, R17, 0x4, R14 ;  /* 0x00000004110e7825 */ /* 0x001fcc00078e020e */
[----:B------:R0:W5:Y:S01]  /*07a0*/  LDG.E.CONSTANT R14, desc[UR6][R14.64] ;  /* 0x000000060e0e7981 */ /* 0x000162000c1e9900 */
[----:B------:R-:W-:Y:S02]  /*07b0*/  VIADD R13, R13, 0x1 ;  /* 0x000000010d0d7836 */ /* 0x000fe40000000000 */
[----:B-1----:R-:W-:-:S07]  /*07c0*/  IMAD.MOV R12, RZ, RZ, -R12 ;  /* 0x000000ffff0c7224 */ /* 0x002fce00078e0a0c */
.L_x_76:
[----:B------:R-:W-:-:S06]  /*07d0*/  IMAD.WIDE R6, R3, 0x4, R26 ;  /* 0x0000000403067825 */ /* 0x000fcc00078e021a */
[----:B------:R-:W3:Y:S01]  /*07e0*/  LDG.E.CONSTANT R7, desc[UR6][R6.64] ;  /* 0x0000000606077981 */ /* 0x000ee2000c1e9900 */
[----:B------:R-:W-:Y:S01]  /*07f0*/  MOV R8, R22 ;  /* 0x0000001600087202 */ /* 0x000fe20000000f00 */
[----:B------:R-:W-:Y:S01]  /*0800*/  IMAD.MOV.U32 R10, RZ, RZ, R21 ;  /* 0x000000ffff0a7224 */ /* 0x000fe200078e0015 */
[----:B-----5:R-:W-:Y:S01]  /*0810*/  MOV R0, R14 ;  /* 0x0000000e00007202 */ /* 0x020fe20000000f00 */
[----:B0-----:R-:W-:Y:S01]  /*0820*/  IMAD.MOV.U32 R15, RZ, RZ, R3 ;  /* 0x000000ffff0f7224 */ /* 0x001fe200078e0003 */
[----:B------:R-:W-:Y:S01]  /*0830*/  MOV R21, 0x7fc00000 ;  /* 0x7fc0000000157802 */ /* 0x000fe20000000f00 */
[----:B------:R-:W-:Y:S02]  /*0840*/  IMAD.MOV.U32 R9, RZ, RZ, 0x7fc00000 ;  /* 0x7fc00000ff097424 */ /* 0x000fe400078e00ff */
[----:B------:R-:W-:Y:S02]  /*0850*/  IMAD.MOV.U32 R22, RZ, RZ, 0x7fc00000 ;  /* 0x7fc00000ff167424 */ /* 0x000fe400078e00ff */
[----:B---3--:R-:W-:Y:S01]  /*0860*/  FADD R11, R7, -R14 ;  /* 0x8000000e070b7221 */ /* 0x008fe20000000000 */
[----:B------:R-:W-:-:S04]  /*0870*/  IMAD.MOV.U32 R14, RZ, RZ, R7 ;  /* 0x000000ffff0e7224 */ /* 0x000fc800078e0007 */
[----:B------:R-:W-:-:S13]  /*0880*/  FSETP.NE.AND P0, PT, |R11|, +INF , PT ;  /* 0x7f8000000b00780b */ /* 0x000fda0003f05200 */
[----:B------:R-:W-:Y:S05]  /*0890*/  @!P0 BRA `(.L_x_74) ;  /* 0x00000000005c8947 */ /* 0x000fea0003800000 */
[----:B------:R-:W-:Y:S01]  /*08a0*/  FSETP.GEU.AND P0, PT, R7, R0, PT ;  /* 0x000000000700720b */ /* 0x000fe20003f0e000 */
[----:B------:R-:W-:Y:S01]  /*08b0*/  HFMA2 R9, -RZ, RZ, 3.140625, 0 ;  /* 0x42480000ff097431 */ /* 0x000fe200000001ff */
        /* <DEDUP_REMOVED lines=19> */
[----:B--2---:R-:W-:Y:S05]  /*09f0*/  CALL.REL.NOINC `($__internal_3_$__cuda_sm3x_div_rn_noftz_f32_slowpath) ;  /* 0x0000000c00407944 */ /* 0x004fea0003c00000 */
.L_x_75:
[----:B------:R-:W-:-:S07]  /*0a00*/  IMAD.MOV.U32 R9, RZ, RZ, R0 ;  /* 0x000000ffff097224 */ /* 0x000fce00078e0000 */
.L_x_74:
[C---:B--2---:R-:W-:Y:S01]  /*0a10*/  IMAD.WIDE R6, R13.reuse, 0x4, R24 ;  /* 0x000000040d067825 */ /* 0x044fe200078e0218 */
[----:B------:R-:W-:Y:S02]  /*0a20*/  IADD3 R12, PT, PT, R12, 0x1, RZ ;  /* 0x000000010c0c7810 */ /* 0x000fe40007ffe0ff */
[----:B------:R-:W-:Y:S01]  /*0a30*/  IADD3 R13, PT, PT, R13, 0x1, RZ ;  /* 0x000000010d0d7810 */ /* 0x000fe20007ffe0ff */
[----:B------:R-:W-:Y:S01]  /*0a40*/  VIADD R3, R15, 0x1 ;  /* 0x000000010f037836 */ /* 0x000fe20000000000 */
[----:B------:R1:W-:Y:S01]  /*0a50*/  STG.E desc[UR6][R6.64], R9 ;  /* 0x0000000906007986 */ /* 0x0003e2000c101906 */
[----:B------:R-:W-:-:S13]  /*0a60*/  ISETP.NE.AND P0, PT, R12, RZ, PT ;  /* 0x000000ff0c00720c */ /* 0x000fda0003f05270 */
[----:B-1----:R-:W-:Y:S05]  /*0a70*/  @P0 BRA `(.L_x_76) ;  /* 0xfffffffc00540947 */ /* 0x002fea000383ffff */
.L_x_73:
[----:B------:R-:W0:Y:S02]  /*0a80*/  LDC R0, c[0x0][0x390] ;  /* 0x0000e400ff007b82 */ /* 0x000e240000000800 */
[----:B0-----:R-:W-:-:S04]  /*0a90*/  IADD3 R6, PT, PT, -R17, -0x2, R0 ;  /* 0xfffffffe11067810 */ /* 0x001fc80007ffe100 */
[----:B------:R-:W-:-:S13]  /*0aa0*/  ISETP.GE.U32.AND P0, PT, R6, 0x3, PT ;  /* 0x000000030600780c */ /* 0x000fda0003f06070 */
[----:B------:R-:W-:Y:S05]  /*0ab0*/  @!P0 EXIT ;  /* 0x000000000000894d */ /* 0x000fea0003800000 */
[----:B------:R-:W0:Y:S01]  /*0ac0*/  LDC.64 R6, c[0x0][0x380] ;  /* 0x0000e000ff067b82 */ /* 0x000e220000000a00 */
[----:B------:R-:W1:Y:S01]  /*0ad0*/  LDCU.64 UR4, c[0x0][0x3a0] ;  /* 0x00007400ff0477ac */ /* 0x000e620008000a00 */
[----:B------:R-:W2:Y:S06]  /*0ae0*/  LDCU UR8, c[0x0][0x390] ;  /* 0x00007200ff0877ac */ /* 0x000eac0008000800 */
[----:B------:R-:W3:Y:S01]  /*0af0*/  LDC.64 R12, c[0x0][0x380] ;  /* 0x0000e000ff0c7b82 */ /* 0x000ee20000000a00 */
[----:B0-----:R-:W-:-:S05]  /*0b00*/  IMAD.WIDE R6, R15, 0x4, R6 ;  /* 0x000000040f067825 */ /* 0x001fca00078e0206 */
[----:B------:R0:W5:Y:S01]  /*0b10*/  LDG.E.CONSTANT R20, desc[UR6][R6.64] ;  /* 0x0000000606147981 */ /* 0x000162000c1e9900 */
[----:B-1----:R-:W-:Y:S01]  /*0b20*/  UIADD3 UR4, UP0, UPT, UR4, 0x8, URZ ;  /* 0x0000000804047890 */ /* 0x002fe2000ff1e0ff */
[----:B------:R-:W-:Y:S01]  /*0b30*/  IMAD R2, R2, R0, R3 ;  /* 0x0000000002027224 */ /* 0x000fe200078e0203 */
[----:B---3--:R-:W-:Y:S02]  /*0b40*/  IADD3 R12, P0, PT, R12, 0x8, RZ ;  /* 0x000000080c0c7810 */ /* 0x008fe40007f1e0ff */
[----:B------:R-:W-:-:S03]  /*0b50*/  UIADD3.X UR5, UPT, UPT, URZ, UR5, URZ, UP0, !UPT ;  /* 0x00000005ff057290 */ /* 0x000fc600087fe4ff */
[----:B--2---:R-:W-:-:S09]  /*0b60*/  IMAD.X R13, RZ, RZ, R13, P0 ;  /* 0x000000ffff0d7224 */ /* 0x004fd200000e060d */
.L_x_85:
[----:B------:R-:W-:-:S05]  /*0b70*/  IMAD.WIDE R14, R3, 0x4, R12 ;  /* 0x00000004030e7825 */ /* 0x000fca00078e020c */
[----:B------:R-:W2:Y:S01]  /*0b80*/  LDG.E.CONSTANT R23, desc[UR6][R14.64+-0x8] ;  /* 0xfffff8060e177981 */ /* 0x000ea2000c1e9900 */
[----:B------:R-:W-:Y:S01]  /*0b90*/  MOV R25, 0x7fc00000 ;  /* 0x7fc0000000197802 */ /* 0x000fe20000000f00 */
[----:B------:R-:W-:Y:S01]  /*0ba0*/  IMAD.MOV.U32 R24, RZ, RZ, 0x7fc00000 ;  /* 0x7fc00000ff187424 */ /* 0x000fe200078e00ff */
[----:B0-----:R-:W-:Y:S01]  /*0bb0*/  MOV R7, 0x7fc00000 ;  /* 0x7fc0000000077802 */ /* 0x001fe20000000f00 */
[----:B--2--5:R-:W-:-:S05]  /*0bc0*/  FADD R6, R23, -R20 ;  /* 0x8000001417067221 */ /* 0x024fca0000000000 */
[----:B------:R-:W-:-:S13]  /*0bd0*/  FSETP.NE.AND P0, PT, |R6|, +INF , PT ;  /* 0x7f8000000600780b */ /* 0x000fda0003f05200 */
[----:B------:R-:W-:Y:S05]  /*0be0*/  @!P0 BRA `(.L_x_77) ;  /* 0x00000000005c8947 */ /* 0x000fea0003800000 */
[----:B------:R-:W-:Y:S01]  /*0bf0*/  FSETP.GEU.AND P0, PT, R23, R20, PT ;  /* 0x000000141700720b */ /* 0x000fe20003f0e000 */
[----:B------:R-:W-:Y:S01]  /*0c00*/  IMAD.MOV.U32 R7, RZ, RZ, 0x42480000 ;  /* 0x42480000ff077424 */ /* 0x000fe200078e00ff */
        /* <DEDUP_REMOVED lines=20> */
.L_x_78:
[----:B------:R-:W-:-:S07]  /*0d50*/  MOV R7, R0 ;  /* 0x0000000000077202 */ /* 0x000fce0000000f00 */
.L_x_77:
[----:B------:R-:W2:Y:S01]  /*0d60*/  LDG.E.CONSTANT R20, desc[UR6][R14.64+-0x4] ;  /* 0xfffffc060e147981 */ /* 0x000ea2000c1e9900 */
[----:B------:R-:W-:Y:S01]  /*0d70*/  MOV R17, UR5 ;  /* 0x0000000500117c02 */ /* 0x000fe20008000f00 */
[----:B------:R-:W-:Y:S01]  /*0d80*/  IMAD.U32 R16, RZ, RZ, UR4 ;  /* 0x00000004ff107e24 */ /* 0x000fe2000f8e00ff */
[----:B------:R-:W-:Y:S01]  /*0d90*/  MOV R22, 0x7fc00000 ;  /* 0x7fc0000000167802 */ /* 0x000fe20000000f00 */
[----:B------:R-:W-:Y:S02]  /*0da0*/  IMAD.MOV.U32 R21, RZ, RZ, 0x7fc00000 ;  /* 0x7fc00000ff157424 */ /* 0x000fe400078e00ff */
[----:B------:R-:W-:-:S04]  /*0db0*/  IMAD.WIDE R16, R2, 0x4, R16 ;  /* 0x0000000402107825 */ /* 0x000fc800078e0210 */
[----:B------:R-:W-:Y:S01]  /*0dc0*/  IMAD.MOV.U32 R9, RZ, RZ, 0x7fc00000 ;  /* 0x7fc00000ff097424 */ /* 0x000fe200078e00ff */
[----:B------:R0:W-:Y:S01]  /*0dd0*/  STG.E desc[UR6][R16.64+-0x8], R7 ;  /* 0xfffff80710007986 */ /* 0x0001e2000c101906 */
[----:B--2---:R-:W-:-:S05]  /*0de0*/  FADD R6, -R23, R20 ;  /* 0x0000001417067221 */ /* 0x004fca0000000100 */
[----:B------:R-:W-:-:S13]  /*0df0*/  FSETP.NE.AND P0, PT, |R6|, +INF , PT ;  /* 0x7f8000000600780b */ /* 0x000fda0003f05200 */
[----:B0-----:R-:W-:Y:S05]  /*0e00*/  @!P0 BRA `(.L_x_79) ;  /* 0x00000000005c8947 */ /* 0x001fea0003800000 */
        /* <DEDUP_REMOVED lines=22> */
.L_x_80:
[----:B------:R-:W-:-:S07]  /*0f70*/  IMAD.MOV.U32 R9, RZ, RZ, R0 ;  /* 0x000000ffff097224 */ /* 0x000fce00078e0000 */
.L_x_79:
[----:B------:R-:W2:Y:S01]  /*0f80*/  LDG.E.CONSTANT R23, desc[UR6][R14.64] ;  /* 0x000000060e177981 */ /* 0x000ea2000c1e9900 */
[----:B------:R-:W-:Y:S01]  /*0f90*/  MOV R25, 0x7fc00000 ;  /* 0x7fc0000000197802 */ /* 0x000fe20000000f00 */
[----:B------:R-:W-:Y:S01]  /*0fa0*/  IMAD.MOV.U32 R24, RZ, RZ, 0x7fc00000 ;  /* 0x7fc00000ff187424 */ /* 0x000fe200078e00ff */
[----:B------:R-:W-:Y:S01]  /*0fb0*/  MOV R7, 0x7fc00000 ;  /* 0x7fc0000000077802 */ /* 0x000fe20000000f00 */
[----:B------:R0:W-:Y:S01]  /*0fc0*/  STG.E desc[UR6][R16.64+-0x4], R9 ;  /* 0xfffffc0910007986 */ /* 0x0001e2000c101906 */
[----:B--2---:R-:W-:-:S05]  /*0fd0*/  FADD R6, -R20, R23 ;  /* 0x0000001714067221 */ /* 0x004fca0000000100 */
[----:B------:R-:W-:-:S13]  /*0fe0*/  FSETP.NE.AND P0, PT, |R6|, +INF , PT ;  /* 0x7f8000000600780b */ /* 0x000fda0003f05200 */
[----:B0-----:R-:W-:Y:S05]  /*0ff0*/  @!P0 BRA `(.L_x_81) ;  /* 0x00000000005c8947 */ /* 0x001fea0003800000 */
[----:B------:R-:W-:Y:S02]  /*1000*/  FSETP.GEU.AND P0, PT, R23, R20, PT ;  /* 0x000000141700720b */ /* 0x000fe40003f0e000 */
        /* <DEDUP_REMOVED lines=21> */
.L_x_82:
[----:B------:R-:W-:-:S07]  /*1160*/  MOV R7, R0 ;  /* 0x0000000000077202 */ /* 0x000fce0000000f00 */
.L_x_81:
[----:B------:R-:W2:Y:S01]  /*1170*/  LDG.E.CONSTANT R20, desc[UR6][R14.64+0x4] ;  /* 0x000004060e147981 */ /* 0x000ea2000c1e9900 */
[----:B------:R-:W-:Y:S01]  /*1180*/  IMAD.MOV.U32 R22, RZ, RZ, 0x7fc00000 ;  /* 0x7fc00000ff167424 */ /* 0x000fe200078e00ff */
[----:B------:R-:W-:Y:S01]  /*1190*/  MOV R21, 0x7fc00000 ;  /* 0x7fc0000000157802 */ /* 0x000fe20000000f00 */
        /* <DEDUP_REMOVED lines=27> */
.L_x_84:
[----:B------:R-:W-:-:S07]  /*1350*/  IMAD.MOV.U32 R9, RZ, RZ, R0 ;  /* 0x000000ffff097224 */ /* 0x000fce00078e0000 */
.L_x_83:
[----:B------:R1:W-:Y:S01]  /*1360*/  STG.E desc[UR6][R16.64+0x4], R9 ;  /* 0x0000040910007986 */ /* 0x0003e2000c101906 */
[----:B------:R-:W-:Y:S01]  /*1370*/  IADD3 R3, PT, PT, R3, 0x4, RZ ;  /* 0x0000000403037810 */ /* 0x000fe20007ffe0ff */
[----:B------:R-:W-:-:S03]  /*1380*/  VIADD R2, R2, 0x4 ;  /* 0x0000000402027836 */ /* 0x000fc60000000000 */
[----:B------:R-:W-:-:S13]  /*1390*/  ISETP.GE.AND P0, PT, R3, UR8, PT ;  /* 0x0000000803007c0c */ /* 0x000fda000bf06270 */
[----:B-1----:R-:W-:Y:S05]  /*13a0*/  @!P0 BRA `(.L_x_85) ;  /* 0xfffffff400f08947 */ /* 0x002fea000383ffff */
[----:B------:R-:W-:Y:S05]  /*13b0*/  EXIT ;  /* 0x000000000000794d */ /* 0x000fea0003800000 */
        .weak           $__internal_2_$__cuda_sm20_rcp_rn_f32_slowpath
        .type           $__internal_2_$__cuda_sm20_rcp_rn_f32_slowpath,@function
        .size           $__internal_2_$__cuda_sm20_rcp_rn_f32_slowpath,($__internal_3_$__cuda_sm3x_div_rn_noftz_f32_slowpath - $__internal_2_$__cuda_sm20_rcp_rn_f32_slowpath)
$__internal_2_$__cuda_sm20_rcp_rn_f32_slowpath:
[----:B------:R-:W-:-:S04]  /*13c0*/  SHF.L.U32 R5, R0, 0x1, RZ ;  /* 0x0000000100057819 */ /* 0x000fc800000006ff */
[----:B------:R-:W-:-:S04]  /*13d0*/  SHF.R.U32.HI R5, RZ, 0x18, R5 ;  /* 0x00000018ff057819 */ /* 0x000fc80000011605 */
[----:B------:R-:W-:-:S13]  /*13e0*/  ISETP.NE.U32.AND P0, PT, R5, RZ, PT ;  /* 0x000000ff0500720c */ /* 0x000fda0003f05070 */
[----:B------:R-:W-:Y:S05]  /*13f0*/  @P0 BRA `(.L_x_86) ;  /* 0x00000000002c0947 */ /* 0x000fea0003800000 */
[----:B------:R-:W-:-:S05]  /*1400*/  IMAD.SHL.U32 R5, R0, 0x2, RZ ;  /* 0x0000000200057824 */ /* 0x000fca00078e00ff */
[----:B------:R-:W-:-:S13]  /*1410*/  ISETP.NE.AND P0, PT, R5, RZ, PT ;  /* 0x000000ff0500720c */ /* 0x000fda0003f05270 */
[----:B------:R2:W3:Y:S01]  /*1420*/  @!P0 MUFU.RCP R5, R0 ;  /* 0x0000000000058308 */ /* 0x0004e20000001000 */
[----:B------:R-:W-:Y:S05]  /*1430*/  @!P0 BRA `(.L_x_87) ;  /* 0x0000000000a48947 */ /* 0x000fea0003800000 */
[----:B------:R-:W-:-:S04]  /*1440*/  FFMA R6, R0, 1.84467440737095516160e+19, RZ ;  /* 0x5f80000000067823 */ /* 0x000fc800000000ff */
[----:B---3--:R-:W2:Y:S02]  /*1450*/  MUFU.RCP R5, R6 ;  /* 0x0000000600057308 */ /* 0x008ea40000001000 */
[----:B--2---:R-:W-:-:S04]  /*1460*/  FFMA R0, R6, R5, -1 ;  /* 0xbf80000006007423 */ /* 0x004fc80000000005 */
[----:B------:R-:W-:-:S04]  /*1470*/  FADD.FTZ R0, -R0, -RZ ;  /* 0x800000ff00007221 */ /* 0x000fc80000010100 */
[----:B------:R-:W-:-:S04]  /*1480*/  FFMA R0, R5, R0, R5 ;  /* 0x0000000005007223 */ /* 0x000fc80000000005 */
[----:B------:R-:W-:Y:S01]  /*1490*/  FFMA R5, R0, 1.84467440737095516160e+19, RZ ;  /* 0x5f80000000057823 */ /* 0x000fe200000000ff */
[----:B------:R-:W-:Y:S06]  /*14a0*/  BRA `(.L_x_87) ;  /* 0x0000000000887947 */ /* 0x000fec0003800000 */
.L_x_86:
[----:B------:R-:W-:-:S04]  /*14b0*/  IADD3 R6, PT, PT, R5, -0xfd, RZ ;  /* 0xffffff0305067810 */ /* 0x000fc80007ffe0ff */
[----:B------:R-:W-:-:S13]  /*14c0*/  ISETP.GT.U32.AND P0, PT, R6, 0x1, PT ;  /* 0x000000010600780c */ /* 0x000fda0003f04070 */
[----:B------:R-:W-:Y:S05]  /*14d0*/  @P0 BRA `(.L_x_88) ;  /* 0x0000000000780947 */ /* 0x000fea0003800000 */
[----:B------:R-:W-:Y:S01]  /*14e0*/  LOP3.LUT R7, R0, 0x7fffff, RZ, 0xc0, !PT ;  /* 0x007fffff00077812 */ /* 0x000fe200078ec0ff */
[----:B------:R-:W-:-:S03]  /*14f0*/  IMAD.MOV.U32 R11, RZ, RZ, 0x3 ;  /* 0x00000003ff0b7424 */ /* 0x000fc600078e00ff */
[----:B------:R-:W-:Y:S02]  /*1500*/  LOP3.LUT R7, R7, 0x3f800000, RZ, 0xfc, !PT ;  /* 0x3f80000007077812 */ /* 0x000fe400078efcff */
[----:B------:R-:W-:Y:S02]  /*1510*/  SHF.L.U32 R12, R11, R6, RZ ;  /* 0x000000060b0c7219 */ /* 0x000fe400000006ff */
[----:B------:R-:W0:Y:S02]  /*1520*/  MUFU.RCP R8, R7 ;  /* 0x0000000700087308 */ /* 0x000e240000001000 */
        /* <DEDUP_REMOVED lines=21> */
[----:B------:R-:W-:-:S05]  /*1680*/  @!P0 VIADD R5, R5, 0x1 ;  /* 0x0000000105058836 */ /* 0x000fca0000000000 */
[----:B------:R-:W-:-:S04]  /*1690*/  @!P1 SHF.L.U32 R5, R5, 0x1, RZ ;  /* 0x0000000105059819 */ /* 0x000fc800000006ff */
[----:B------:R-:W-:Y:S01]  /*16a0*/  LOP3.LUT R5, R5, 0x80000000, R0, 0xf8, !PT ;  /* 0x8000000005057812 */ /* 0x000fe200078ef800 */
[----:B------:R-:W-:Y:S06]  /*16b0*/  BRA `(.L_x_87) ;  /* 0x0000000000047947 */ /* 0x000fec0003800000 */
.L_x_88:
[----:B------:R0:W1:Y:S02]  /*16c0*/  MUFU.RCP R5, R0 ;  /* 0x0000000000057308 */ /* 0x0000640000001000 */
.L_x_87:
[----:B0123--:R-:W-:Y:S01]  /*16d0*/  IMAD.MOV.U32 R0, RZ, RZ, R5 ;  /* 0x000000ffff007224 */ /* 0x00ffe200078e0005 */
[----:B------:R-:W-:-:S04]  /*16e0*/  MOV R5, 0x0 ;  /* 0x0000000000057802 */ /* 0x000fc80000000f00 */
[----:B------:R-:W-:Y:S05]  /*16f0*/  RET.REL.NODEC R4 `(rsi_batch_f32) ;  /* 0xffffffe804407950 */ /* 0x000fea0003c3ffff */
        .weak           $__internal_3_$__cuda_sm3x_div_rn_noftz_f32_slowpath
        .type           $__internal_3_$__cuda_sm3x_div_rn_noftz_f32_slowpath,@function
        .size           $__internal_3_$__cuda_sm3x_div_rn_noftz_f32_slowpath,(.L_x_101 - $__internal_3_$__cuda_sm3x_div_rn_noftz_f32_slowpath)
$__internal_3_$__cuda_sm3x_div_rn_noftz_f32_slowpath:
[----:B------:R-:W-:Y:S02]  /*1700*/  SHF.R.U32.HI R7, RZ, 0x17, R11 ;  /* 0x00000017ff077819 */ /* 0x000fe4000001160b */
[----:B------:R-:W-:Y:S02]  /*1710*/  SHF.R.U32.HI R10, RZ, 0x17, R19 ;  /* 0x00000017ff0a7819 */ /* 0x000fe40000011613 */
[----:B------:R-:W-:Y:S02]  /*1720*/  LOP3.LUT R7, R7, 0xff, RZ, 0xc0, !PT ;  /* 0x000000ff07077812 */ /* 0x000fe400078ec0ff */
[----:B------:R-:W-:-:S03]  /*1730*/  LOP3.LUT R10, R10, 0xff, RZ, 0xc0, !PT ;  /* 0x000000ff0a0a7812 */ /* 0x000fc600078ec0ff */
[----:B------:R-:W-:Y:S01]  /*1740*/  VIADD R0, R7, 0xffffffff ;  /* 0xffffffff07007836 */ /* 0x000fe20000000000 */
[----:B------:R-:W-:-:S04]  /*1750*/  IADD3 R9, PT, PT, R10, -0x1, RZ ;  /* 0xffffffff0a097810 */ /* 0x000fc80007ffe0ff */
[----:B------:R-:W-:-:S04]  /*1760*/  ISETP.GT.U32.AND P0, PT, R0, 0xfd, PT ;  /* 0x000000fd0000780c */ /* 0x000fc80003f04070 */
[----:B------:R-:W-:-:S13]  /*1770*/  ISETP.GT.U32.OR P0, PT, R9, 0xfd, P0 ;  /* 0x000000fd0900780c */ /* 0x000fda0000704470 */
[----:B------:R-:W-:Y:S01]  /*1780*/  @!P0 IMAD.MOV.U32 R8, RZ, RZ, RZ ;  /* 0x000000ffff088224 */ /* 0x000fe200078e00ff */
[----:B------:R-:W-:Y:S06]  /*1790*/  @!P0 BRA `(.L_x_89) ;  /* 0x00000000005c8947 */ /* 0x000fec0003800000 */
[----:B------:R-:W-:Y:S02]  /*17a0*/  FSETP.GTU.FTZ.AND P0, PT, |R19|, +INF , PT ;  /* 0x7f8000001300780b */ /* 0x000fe40003f1c200 */
[----:B------:R-:W-:-:S04]  /*17b0*/  FSETP.GTU.FTZ.AND P1, PT, |R11|, +INF , PT ;  /* 0x7f8000000b00780b */ /* 0x000fc80003f3c200 */
[----:B------:R-:W-:-:S13]  /*17c0*/  PLOP3.LUT P0, PT, P0, P1, PT, 0xf8, 0x8f ;  /* 0x00000000008f781c */ /* 0x000fda0000703f70 */
[----:B------:R-:W-:Y:S05]  /*17d0*/  @P0 BRA `(.L_x_90) ;  /* 0x0000000400440947 */ /* 0x000fea0003800000 */
[----:B------:R-:W-:-:S13]  /*17e0*/  LOP3.LUT P0, RZ, R11, 0x7fffffff, R19, 0xc8, !PT ;  /* 0x7fffffff0bff7812 */ /* 0x000fda000780c813 */
[----:B------:R-:W-:Y:S05]  /*17f0*/  @!P0 BRA `(.L_x_91) ;  /* 0x0000000400348947 */ /* 0x000fea0003800000 */
[----:B------:R-:W-:Y:S02]  /*1800*/  FSETP.NEU.FTZ.AND P2, PT, |R19|, +INF , PT ;  /* 0x7f8000001300780b */ /* 0x000fe40003f5d200 */
        /* <DEDUP_REMOVED lines=9> */
[----:B------:R-:W-:Y:S02]  /*18a0*/  ISETP.GE.AND P0, PT, R9, RZ, PT ;  /* 0x000000ff0900720c */ /* 0x000fe40003f06270 */
[----:B------:R-:W-:-:S11]  /*18b0*/  ISETP.GE.AND P1, PT, R0, RZ, PT ;  /* 0x000000ff0000720c */ /* 0x000fd60003f26270 */
[----:B------:R-:W-:Y:S01]  /*18c0*/  @P0 MOV R8, RZ ;  /* 0x000000ff00080202 */ /* 0x000fe20000000f00 */
[----:B------:R-:W-:Y:S02]  /*18d0*/  @!P0 IMAD.MOV.U32 R8, RZ, RZ, -0x40 ;  /* 0xffffffc0ff088424 */ /* 0x000fe400078e00ff */
[----:B------:R-:W-:Y:S01]  /*18e0*/  @!P0 FFMA R19, R19, 1.84467440737095516160e+19, RZ ;  /* 0x5f80000013138823 */ /* 0x000fe200000000ff */
[----:B------:R-:W-:Y:S02]  /*18f0*/  @!P1 FFMA R11, R11, 1.84467440737095516160e+19, RZ ;  /* 0x5f8000000b0b9823 */ /* 0x000fe400000000ff */
[----:B------:R-:W-:-:S07]  /*1900*/  @!P1 IADD3 R8, PT, PT, R8, 0x40, RZ ;  /* 0x0000004008089810 */ /* 0x000fce0007ffe0ff */
.L_x_89:
[----:B------:R-:W-:Y:S02]  /*1910*/  LEA R28, R7, 0xc0800000, 0x17 ;  /* 0xc0800000071c7811 */ /* 0x000fe400078eb8ff */
[----:B------:R-:W-:-:S03]  /*1920*/  IADD3 R10, PT, PT, R10, -0x7f, RZ ;  /* 0xffffff810a0a7810 */ /* 0x000fc60007ffe0ff */
[----:B------:R-:W-:Y:S02]  /*1930*/  IMAD.IADD R28, R11, 0x1, -R28 ;  /* 0x000000010b1c7824 */ /* 0x000fe400078e0a1c */
[----:B------:R-:W-:Y:S02]  /*1940*/  IMAD R0, R10, -0x800000, R19 ;  /* 0xff8000000a007824 */ /* 0x000fe400078e0213 */
[----:B------:R-:W0:Y:S01]  /*1950*/  MUFU.RCP R18, R28 ;  /* 0x0000001c00127308 */ /* 0x000e220000001000 */
[----:B------:R-:W-:-:S04]  /*1960*/  FADD.FTZ R11, -R28, -RZ ;  /* 0x800000ff1c0b7221 */ /* 0x000fc80000010100 */
[----:B0-----:R-:W-:-:S04]  /*1970*/  FFMA R9, R18, R11, 1 ;  /* 0x3f80000012097423 */ /* 0x001fc8000000000b */
[----:B------:R-:W-:-:S04]  /*1980*/  FFMA R9, R18, R9, R18 ;  /* 0x0000000912097223 */ /* 0x000fc80000000012 */
[----:B------:R-:W-:-:S04]  /*1990*/  FFMA R18, R0, R9, RZ ;  /* 0x0000000900127223 */ /* 0x000fc800000000ff */
[----:B------:R-:W-:-:S04]  /*19a0*/  FFMA R19, R11, R18, R0 ;  /* 0x000000120b137223 */ /* 0x000fc80000000000 */
[----:B------:R-:W-:Y:S01]  /*19b0*/  FFMA R18, R9, R19, R18 ;  /* 0x0000001309127223 */ /* 0x000fe20000000012 */
[----:B------:R-:W-:-:S03]  /*19c0*/  IADD3 R19, PT, PT, R10, 0x7f, -R7 ;  /* 0x0000007f0a137810 */ /* 0x000fc60007ffe807 */
[----:B------:R-:W-:Y:S02]  /*19d0*/  FFMA R11, R11, R18, R0 ;  /* 0x000000120b0b7223 */ /* 0x000fe40000000000 */
[----:B------:R-:W-:Y:S02]  /*19e0*/  IMAD.IADD R19, R19, 0x1, R8 ;  /* 0x0000000113137824 */ /* 0x000fe400078e0208 */
[----:B------:R-:W-:-:S05]  /*19f0*/  FFMA R0, R9, R11, R18 ;  /* 0x0000000b09007223 */ /* 0x000fca0000000012 */
[----:B------:R-:W-:-:S04]  /*1a00*/  SHF.R.U32.HI R7, RZ, 0x17, R0 ;  /* 0x00000017ff077819 */ /* 0x000fc80000011600 */
[----:B------:R-:W-:-:S04]  /*1a10*/  LOP3.LUT R8, R7, 0xff, RZ, 0xc0, !PT ;  /* 0x000000ff07087812 */ /* 0x000fc800078ec0ff */
[----:B------:R-:W-:-:S05]  /*1a20*/  IADD3 R7, PT, PT, R8, R19, RZ ;  /* 0x0000001308077210 */ /* 0x000fca0007ffe0ff */
[----:B------:R-:W-:-:S05]  /*1a30*/  VIADD R8, R7, 0xffffffff ;  /* 0xffffffff07087836 */ /* 0x000fca0000000000 */
        /* <DEDUP_REMOVED lines=9> */
[CCC-:B------:R-:W-:Y:S01]  /*1ad0*/  FFMA.RZ R8, R9.reuse, R11.reuse, R18.reuse ;  /* 0x0000000b09087223 */ /* 0x1c0fe2000000c012 */
[CCC-:B------:R-:W-:Y:S01]  /*1ae0*/  FFMA.RP R10, R9.reuse, R11.reuse, R18.reuse ;  /* 0x0000000b090a7223 */ /* 0x1c0fe20000008012 */
[----:B------:R-:W-:Y:S01]  /*1af0*/  FFMA.RM R11, R9, R11, R18 ;  /* 0x0000000b090b7223 */ /* 0x000fe20000004012 */
[C---:B------:R-:W-:Y:S02]  /*1b00*/  IADD3 R9, PT, PT, R7.reuse, 0x20, RZ ;  /* 0x0000002007097810 */ /* 0x040fe40007ffe0ff */
[----:B------:R-:W-:Y:S02]  /*1b10*/  LOP3.LUT R8, R8, 0x7fffff, RZ, 0xc0, !PT ;  /* 0x007fffff08087812 */ /* 0x000fe400078ec0ff */
[C---:B------:R-:W-:Y:S02]  /*1b20*/  ISETP.NE.AND P2, PT, R7.reuse, RZ, PT ;  /* 0x000000ff0700720c */ /* 0x040fe40003f45270 */
[----:B------:R-:W-:Y:S02]  /*1b30*/  LOP3.LUT R8, R8, 0x800000, RZ, 0xfc, !PT ;  /* 0x0080000008087812 */ /* 0x000fe400078efcff */
[----:B------:R-:W-:Y:S01]  /*1b40*/  ISETP.NE.AND P1, PT, R7, RZ, PT ;  /* 0x000000ff0700720c */ /* 0x000fe20003f25270 */
[----:B------:R-:W-:Y:S01]  /*1b50*/  IMAD.MOV R7, RZ, RZ, -R7 ;  /* 0x000000ffff077224 */ /* 0x000fe200078e0a07 */
[----:B------:R-:W-:-:S02]  /*1b60*/  SHF.L.U32 R9, R8, R9, RZ ;  /* 0x0000000908097219 */ /* 0x000fc400000006ff */
[----:B------:R-:W-:Y:S02]  /*1b70*/  FSETP.NEU.FTZ.AND P0, PT, R10, R11, PT ;  /* 0x0000000b0a00720b */ /* 0x000fe40003f1d000 */
[----:B------:R-:W-:Y:S02]  /*1b80*/  SEL R7, R7, RZ, P2 ;  /* 0x000000ff07077207 */ /* 0x000fe40001000000 */
[----:B------:R-:W-:Y:S02]  /*1b90*/  ISETP.NE.AND P1, PT, R9, RZ, P1 ;  /* 0x000000ff0900720c */ /* 0x000fe40000f25270 */
[----:B------:R-:W-:Y:S02]  /*1ba0*/  SHF.R.U32.HI R10, RZ, R7, R8 ;  /* 0x00000007ff0a7219 */ /* 0x000fe40000011608 */
[----:B------:R-:W-:Y:S02]  /*1bb0*/  PLOP3.LUT P0, PT, P0, P1, PT, 0xf8, 0x8f ;  /* 0x00000000008f781c */ /* 0x000fe40000703f70 */
[----:B------:R-:W-:-:S02]  /*1bc0*/  SHF.R.U32.HI R8, RZ, 0x1, R10 ;  /* 0x00000001ff087819 */ /* 0x000fc4000001160a */
[----:B------:R-:W-:-:S04]  /*1bd0*/  SEL R7, RZ, 0x1, !P0 ;  /* 0x00000001ff077807 */ /* 0x000fc80004000000 */
[----:B------:R-:W-:-:S04]  /*1be0*/  LOP3.LUT R7, R7, 0x1, R8, 0xf8, !PT ;  /* 0x0000000107077812 */ /* 0x000fc800078ef808 */
[----:B------:R-:W-:-:S04]  /*1bf0*/  LOP3.LUT R7, R7, R10, RZ, 0xc0, !PT ;  /* 0x0000000a07077212 */ /* 0x000fc800078ec0ff */
[----:B------:R-:W-:-:S04]  /*1c00*/  IADD3 R7, PT, PT, R8, R7, RZ ;  /* 0x0000000708077210 */ /* 0x000fc80007ffe0ff */
[----:B------:R-:W-:Y:S01]  /*1c10*/  LOP3.LUT R0, R7, R0, RZ, 0xfc, !PT ;  /* 0x0000000007007212 */ /* 0x000fe200078efcff */
[----:B------:R-:W-:Y:S06]  /*1c20*/  BRA `(.L_x_96) ;  /* 0x0000000000347947 */ /* 0x000fec0003800000 */
.L_x_95:
[----:B------:R-:W-:-:S04]  /*1c30*/  LOP3.LUT R0, R0, 0x80000000, RZ, 0xc0, !PT ;  /* 0x8000000000007812 */ /* 0x000fc800078ec0ff */
[----:B------:R-:W-:Y:S01]  /*1c40*/  LOP3.LUT R0, R0, 0x7f800000, RZ, 0xfc, !PT ;  /* 0x7f80000000007812 */ /* 0x000fe200078efcff */
[----:B------:R-:W-:Y:S06]  /*1c50*/  BRA `(.L_x_96) ;  /* 0x0000000000287947 */ /* 0x000fec0003800000 */
.L_x_94:
[----:B------:R-:W-:Y:S01]  /*1c60*/  IMAD R0, R19, 0x800000, R0 ;  /* 0x0080000013007824 */ /* 0x000fe200078e0200 */
[----:B------:R-:W-:Y:S06]  /*1c70*/  BRA `(.L_x_96) ;  /* 0x0000000000207947 */ /* 0x000fec0003800000 */
.L_x_93:
[----:B------:R-:W-:-:S04]  /*1c80*/  LOP3.LUT R11, R11, 0x80000000, R19, 0x48, !PT ;  /* 0x800000000b0b7812 */ /* 0x000fc800078e4813 */
[----:B------:R-:W-:Y:S01]  /*1c90*/  LOP3.LUT R0, R11, 0x7f800000, RZ, 0xfc, !PT ;  /* 0x7f8000000b007812 */ /* 0x000fe200078efcff */
[----:B------:R-:W-:Y:S06]  /*1ca0*/  BRA `(.L_x_96) ;  /* 0x0000000000147947 */ /* 0x000fec0003800000 */
.L_x_92:
[----:B------:R-:W-:Y:S01]  /*1cb0*/  LOP3.LUT R0, R11, 0x80000000, R19, 0x48, !PT ;  /* 0x800000000b007812 */ /* 0x000fe200078e4813 */
[----:B------:R-:W-:Y:S06]  /*1cc0*/  BRA `(.L_x_96) ;  /* 0x00000000000c7947 */ /* 0x000fec0003800000 */
.L_x_91:
[----:B------:R-:W0:Y:S01]  /*1cd0*/  MUFU.RSQ R0, -QNAN ;  /* 0xffc0000000007908 */ /* 0x000e220000001400 */
[----:B------:R-:W-:Y:S05]  /*1ce0*/  BRA `(.L_x_96) ;  /* 0x0000000000047947 */ /* 0x000fea0003800000 */
.L_x_90:
[----:B------:R-:W-:-:S07]  /*1cf0*/  FADD.FTZ R0, R19, R11 ;  /* 0x0000000b13007221 */ /* 0x000fce0000010000 */
.L_x_96:
[----:B------:R-:W-:-:S04]  /*1d00*/  HFMA2 R7, -RZ, RZ, 0, 0 ;  /* 0x00000000ff077431 */ /* 0x000fc800000001ff */
[----:B0-----:R-:W-:Y:S05]  /*1d10*/  RET.REL.NODEC R6 `(rsi_batch_f32) ;  /* 0xffffffe006b87950 */ /* 0x001fea0003c3ffff */
.L_x_97:
        /* <DEDUP_REMOVED lines=14> */
.L_x_101:


//--------------------- .nv.shared.reserved.0     --------------------------
	.section	.nv.shared.reserved.0,"aw",@nobits
	.weak		__nv_reservedSMEM_offset_0_alias
	.size		__nv_reservedSMEM_offset_0_alias, 0, 64
	.other		__nv_reservedSMEM_offset_0_alias,@"STO_CUDA_RESERVED_SHARED STV_DEFAULT"
__nv_reservedSMEM_offset_0_alias:
	.zero		0
	.zero		64


//--------------------- .nv.constant0.rsi_many_series_one_param_f32 --------------------------
	.section	.nv.constant0.rsi_many_series_one_param_f32,"a",@progbits
	.sectionflags	@""
	.align	4
.nv.constant0.rsi_many_series_one_param_f32:
	.zero		936


//--------------------- .nv.constant0.rsi_batch_f32 --------------------------
	.section	.nv.constant0.rsi_batch_f32,"a",@progbits
	.sectionflags	@""
	.align	4
.nv.constant0.rsi_batch_f32:
	.zero		936


//--------------------- SYMBOLS --------------------------

	.type		.nv.reservedSmem.offset0,@object
	.size		.nv.reservedSmem.offset0,0x4
